	.headerflags	@"EF_CUDA_TEXMODE_UNIFIED EF_CUDA_64BIT_ADDRESS EF_CUDA_ACCELERATORS EF_CUDA_SM90 EF_CUDA_VIRTUAL_SM(EF_CUDA_SM90)"
	.elftype	@"ET_EXEC"


//--------------------- .nv.info                  --------------------------
	.section	.nv.info,"",@"SHT_CUDA_INFO"
	.align	4


	//----- nvinfo : EIATTR_REGCOUNT
	.align		4
        /*0000*/ 	.byte	0x04, 0x2f
        /*0002*/ 	.short	(.L_3 - .L_2)
	.align		4
.L_2:
        /*0004*/ 	.word	index@(triton_poi_fused_cat_10)
        /*0008*/ 	.word	0x0000009f


	//----- nvinfo : EIATTR_MIN_STACK_SIZE
	.align		4
.L_3:
        /*000c*/ 	.byte	0x04, 0x12
        /*000e*/ 	.short	(.L_5 - .L_4)
	.align		4
.L_4:
        /*0010*/ 	.word	index@(triton_poi_fused_cat_10)
        /*0014*/ 	.word	0x00000000


	//----- nvinfo : EIATTR_FRAME_SIZE
	.align		4
.L_5:
        /*0018*/ 	.byte	0x04, 0x11
        /*001a*/ 	.short	(.L_7 - .L_6)
	.align		4
.L_6:
        /*001c*/ 	.word	index@(triton_poi_fused_cat_10)
        /*0020*/ 	.word	0x00000000


	//----- nvinfo : EIATTR_MIN_STACK_SIZE
	.align		4
.L_7:
        /*0024*/ 	.byte	0x04, 0x12
        /*0026*/ 	.short	(.L_9 - .L_8)
	.align		4
.L_8:
        /*0028*/ 	.word	index@(triton_poi_fused_cat_10)
        /*002c*/ 	.word	0x00000000
.L_9:


//--------------------- .nv.info.triton_poi_fused_cat_10 --------------------------
	.section	.nv.info.triton_poi_fused_cat_10,"",@"SHT_CUDA_INFO"
	.sectionflags	@""
	.align	4


	//----- nvinfo : EIATTR_CUDA_API_VERSION
	.align		4
        /*0000*/ 	.byte	0x04, 0x37
        /*0002*/ 	.short	(.L_11 - .L_10)
.L_10:
        /*0004*/ 	.word	0x0000007c


	//----- nvinfo : EIATTR_KPARAM_INFO
	.align		4
.L_11:
        /*0008*/ 	.byte	0x04, 0x17
        /*000a*/ 	.short	(.L_13 - .L_12)
.L_12:
        /*000c*/ 	.word	0x00000000
        /*0010*/ 	.short	0x0015
        /*0012*/ 	.short	0x00a8
        /*0014*/ 	.byte	0x00, 0xf0, 0x11, 0x00


	//----- nvinfo : EIATTR_KPARAM_INFO
	.align		4
.L_13:
        /*0018*/ 	.byte	0x04, 0x17
        /*001a*/ 	.short	(.L_15 - .L_14)
.L_14:
        /*001c*/ 	.word	0x00000000
        /*0020*/ 	.short	0x0014
        /*0022*/ 	.short	0x00a0
        /*0024*/ 	.byte	0x00, 0xf4, 0x21, 0x00


	//----- nvinfo : EIATTR_KPARAM_INFO
	.align		4
.L_15:
        /*0028*/ 	.byte	0x04, 0x17
        /*002a*/ 	.short	(.L_17 - .L_16)
.L_16:
        /*002c*/ 	.word	0x00000000
        /*0030*/ 	.short	0x0013
        /*0032*/ 	.short	0x0098
        /*0034*/ 	.byte	0x00, 0xf4, 0x21, 0x00


	//----- nvinfo : EIATTR_KPARAM_INFO
	.align		4
.L_17:
        /*0038*/ 	.byte	0x04, 0x17
        /*003a*/ 	.short	(.L_19 - .L_18)
.L_18:
        /*003c*/ 	.word	0x00000000
        /*0040*/ 	.short	0x0012
        /*0042*/ 	.short	0x0090
        /*0044*/ 	.byte	0x00, 0xf4, 0x21, 0x00


	//----- nvinfo : EIATTR_KPARAM_INFO
	.align		4
.L_19:
        /*0048*/ 	.byte	0x04, 0x17
        /*004a*/ 	.short	(.L_21 - .L_20)
.L_20:
        /*004c*/ 	.word	0x00000000
        /*0050*/ 	.short	0x0011
        /*0052*/ 	.short	0x0088
        /*0054*/ 	.byte	0x00, 0xf4, 0x21, 0x00


	//----- nvinfo : EIATTR_KPARAM_INFO
	.align		4
.L_21:
        /*0058*/ 	.byte	0x04, 0x17
        /*005a*/ 	.short	(.L_23 - .L_22)
.L_22:
        /*005c*/ 	.word	0x00000000
        /*0060*/ 	.short	0x0010
        /*0062*/ 	.short	0x0080
        /*0064*/ 	.byte	0x00, 0xf4, 0x21, 0x00


	//----- nvinfo : EIATTR_KPARAM_INFO
	.align		4
.L_23:
        /*0068*/ 	.byte	0x04, 0x17
        /*006a*/ 	.short	(.L_25 - .L_24)
.L_24:
        /*006c*/ 	.word	0x00000000
        /*0070*/ 	.short	0x000f
        /*0072*/ 	.short	0x0078
        /*0074*/ 	.byte	0x00, 0xf4, 0x21, 0x00


	//----- nvinfo : EIATTR_KPARAM_INFO
	.align		4
.L_25:
        /*0078*/ 	.byte	0x04, 0x17
        /*007a*/ 	.short	(.L_27 - .L_26)
.L_26:
        /*007c*/ 	.word	0x00000000
        /*0080*/ 	.short	0x000e
        /*0082*/ 	.short	0x0070
        /*0084*/ 	.byte	0x00, 0xf4, 0x21, 0x00


	//----- nvinfo : EIATTR_KPARAM_INFO
	.align		4
.L_27:
        /*0088*/ 	.byte	0x04, 0x17
        /*008a*/ 	.short	(.L_29 - .L_28)
.L_28:
        /*008c*/ 	.word	0x00000000
        /*0090*/ 	.short	0x000d
        /*0092*/ 	.short	0x0068
        /*0094*/ 	.byte	0x00, 0xf4, 0x21, 0x00


	//----- nvinfo : EIATTR_KPARAM_INFO
	.align		4
.L_29:
        /*0098*/ 	.byte	0x04, 0x17
        /*009a*/ 	.short	(.L_31 - .L_30)
.L_30:
        /*009c*/ 	.word	0x00000000
        /*00a0*/ 	.short	0x000c
        /*00a2*/ 	.short	0x0060
        /*00a4*/ 	.byte	0x00, 0xf4, 0x21, 0x00


	//----- nvinfo : EIATTR_KPARAM_INFO
	.align		4
.L_31:
        /*00a8*/ 	.byte	0x04, 0x17
        /*00aa*/ 	.short	(.L_33 - .L_32)
.L_32:
        /*00ac*/ 	.word	0x00000000
        /*00b0*/ 	.short	0x000b
        /*00b2*/ 	.short	0x0058
        /*00b4*/ 	.byte	0x00, 0xf4, 0x21, 0x00


	//----- nvinfo : EIATTR_KPARAM_INFO
	.align		4
.L_33:
        /*00b8*/ 	.byte	0x04, 0x17
        /*00ba*/ 	.short	(.L_35 - .L_34)
.L_34:
        /*00bc*/ 	.word	0x00000000
        /*00c0*/ 	.short	0x000a
        /*00c2*/ 	.short	0x0050
        /*00c4*/ 	.byte	0x00, 0xf4, 0x21, 0x00


	//----- nvinfo : EIATTR_KPARAM_INFO
	.align		4
.L_35:
        /*00c8*/ 	.byte	0x04, 0x17
        /*00ca*/ 	.short	(.L_37 - .L_36)
.L_36:
        /*00cc*/ 	.word	0x00000000
        /*00d0*/ 	.short	0x0009
        /*00d2*/ 	.short	0x0048
        /*00d4*/ 	.byte	0x00, 0xf4, 0x21, 0x00


	//----- nvinfo : EIATTR_KPARAM_INFO
	.align		4
.L_37:
        /*00d8*/ 	.byte	0x04, 0x17
        /*00da*/ 	.short	(.L_39 - .L_38)
.L_38:
        /*00dc*/ 	.word	0x00000000
        /*00e0*/ 	.short	0x0008
        /*00e2*/ 	.short	0x0040
        /*00e4*/ 	.byte	0x00, 0xf4, 0x21, 0x00


	//----- nvinfo : EIATTR_KPARAM_INFO
	.align		4
.L_39:
        /*00e8*/ 	.byte	0x04, 0x17
        /*00ea*/ 	.short	(.L_41 - .L_40)
.L_40:
        /*00ec*/ 	.word	0x00000000
        /*00f0*/ 	.short	0x0007
        /*00f2*/ 	.short	0x0038
        /*00f4*/ 	.byte	0x00, 0xf4, 0x21, 0x00


	//----- nvinfo : EIATTR_KPARAM_INFO
	.align		4
.L_41:
        /*00f8*/ 	.byte	0x04, 0x17
        /*00fa*/ 	.short	(.L_43 - .L_42)
.L_42:
        /*00fc*/ 	.word	0x00000000
        /*0100*/ 	.short	0x0006
        /*0102*/ 	.short	0x0030
        /*0104*/ 	.byte	0x00, 0xf4, 0x21, 0x00


	//----- nvinfo : EIATTR_KPARAM_INFO
	.align		4
.L_43:
        /*0108*/ 	.byte	0x04, 0x17
        /*010a*/ 	.short	(.L_45 - .L_44)
.L_44:
        /*010c*/ 	.word	0x00000000
        /*0110*/ 	.short	0x0005
        /*0112*/ 	.short	0x0028
        /*0114*/ 	.byte	0x00, 0xf4, 0x21, 0x00


	//----- nvinfo : EIATTR_KPARAM_INFO
	.align		4
.L_45:
        /*0118*/ 	.byte	0x04, 0x17
        /*011a*/ 	.short	(.L_47 - .L_46)
.L_46:
        /*011c*/ 	.word	0x00000000
        /*0120*/ 	.short	0x0004
        /*0122*/ 	.short	0x0020
        /*0124*/ 	.byte	0x00, 0xf4, 0x21, 0x00


	//----- nvinfo : EIATTR_KPARAM_INFO
	.align		4
.L_47:
        /*0128*/ 	.byte	0x04, 0x17
        /*012a*/ 	.short	(.L_49 - .L_48)
.L_48:
        /*012c*/ 	.word	0x00000000
        /*0130*/ 	.short	0x0003
        /*0132*/ 	.short	0x0018
        /*0134*/ 	.byte	0x00, 0xf4, 0x21, 0x00


	//----- nvinfo : EIATTR_KPARAM_INFO
	.align		4
.L_49:
        /*0138*/ 	.byte	0x04, 0x17
        /*013a*/ 	.short	(.L_51 - .L_50)
.L_50:
        /*013c*/ 	.word	0x00000000
        /*0140*/ 	.short	0x0002
        /*0142*/ 	.short	0x0010
        /*0144*/ 	.byte	0x00, 0xf4, 0x21, 0x00


	//----- nvinfo : EIATTR_KPARAM_INFO
	.align		4
.L_51:
        /*0148*/ 	.byte	0x04, 0x17
        /*014a*/ 	.short	(.L_53 - .L_52)
.L_52:
        /*014c*/ 	.word	0x00000000
        /*0150*/ 	.short	0x0001
        /*0152*/ 	.short	0x0008
        /*0154*/ 	.byte	0x00, 0xf4, 0x21, 0x00


	//----- nvinfo : EIATTR_KPARAM_INFO
	.align		4
.L_53:
        /*0158*/ 	.byte	0x04, 0x17
        /*015a*/ 	.short	(.L_55 - .L_54)
.L_54:
        /*015c*/ 	.word	0x00000000
        /*0160*/ 	.short	0x0000
        /*0162*/ 	.short	0x0000
        /*0164*/ 	.byte	0x00, 0xf4, 0x21, 0x00


	//----- nvinfo : EIATTR_SPARSE_MMA_MASK
	.align		4
.L_55:
        /*0168*/ 	.byte	0x03, 0x50
        /*016a*/ 	.short	0x0000


	//----- nvinfo : EIATTR_MAXREG_COUNT
	.align		4
        /*016c*/ 	.byte	0x03, 0x1b
        /*016e*/ 	.short	0x00ff


	//----- nvinfo : EIATTR_EXIT_INSTR_OFFSETS
	.align		4
        /*0170*/ 	.byte	0x04, 0x1c
        /*0172*/ 	.short	(.L_57 - .L_56)


	//   ....[0]....
.L_56:
        /*0174*/ 	.word	0x00004f60


	//----- nvinfo : EIATTR_REQNTID
	.align		4
.L_57:
        /*0178*/ 	.byte	0x04, 0x10
        /*017a*/ 	.short	(.L_59 - .L_58)
.L_58:
        /*017c*/ 	.word	0x00000080
        /*0180*/ 	.word	0x00000001
        /*0184*/ 	.word	0x00000001


	//----- nvinfo : EIATTR_CBANK_PARAM_SIZE
	.align		4
.L_59:
        /*0188*/ 	.byte	0x03, 0x19
        /*018a*/ 	.short	0x00ac


	//----- nvinfo : EIATTR_PARAM_CBANK
	.align		4
        /*018c*/ 	.byte	0x04, 0x0a
        /*018e*/ 	.short	(.L_61 - .L_60)
	.align		4
.L_60:
        /*0190*/ 	.word	index@(.nv.constant0.triton_poi_fused_cat_10)
        /*0194*/ 	.short	0x0210
        /*0196*/ 	.short	0x00ac


	//----- nvinfo : EIATTR_SW_WAR
	.align		4
.L_61:
        /*0198*/ 	.byte	0x04, 0x36
        /*019a*/ 	.short	(.L_63 - .L_62)
.L_62:
        /*019c*/ 	.word	0x00000008
.L_63:


//--------------------- .nv.callgraph             --------------------------
	.section	.nv.callgraph,"",@"SHT_CUDA_CALLGRAPH"
	.align	4
	.sectionentsize	8
	.align		4
        /*0000*/ 	.word	0x00000000
	.align		4
        /*0004*/ 	.word	0xffffffff
	.align		4
        /*0008*/ 	.word	0x00000000
	.align		4
        /*000c*/ 	.word	0xfffffffe
	.align		4
        /*0010*/ 	.word	0x00000000
	.align		4
        /*0014*/ 	.word	0xfffffffd
	.align		4
        /*0018*/ 	.word	0x00000000
	.align		4
        /*001c*/ 	.word	0xfffffffc


//--------------------- .nv.constant4             --------------------------
	.section	.nv.constant4,"a",@progbits
	.align	8
	.align		8
.nv.constant4:
        /*0000*/ 	.dword	_$_str
	.align		8
        /*0008*/ 	.dword	_$_str_$_2


//--------------------- .text.triton_poi_fused_cat_10 --------------------------
	.section	.text.triton_poi_fused_cat_10,"ax",@progbits
	.align	128
        .global         triton_poi_fused_cat_10
        .type           triton_poi_fused_cat_10,@function
        .size           triton_poi_fused_cat_10,(.L_x_1 - triton_poi_fused_cat_10)
        .other          triton_poi_fused_cat_10,@"STO_CUDA_ENTRY STV_DEFAULT"
triton_poi_fused_cat_10:
.text.triton_poi_fused_cat_10:
[----:B------:R-:W-:Y:S01]  /*0000*/  LDC R1, c[0x0][0x28] ;  /* 0x00000a00ff017b82 */ /* 0x000fe20000000800 */
[----:B------:R-:W1:Y:S07]  /*0010*/  S2R R0, SR_TID.X ;  /* 0x0000000000007919 */ /* 0x000e6e0000002100 */
[----:B------:R-:W2:Y:S01]  /*0020*/  LDC.64 R6, c[0x0][0x220] ;  /* 0x00008800ff067b82 */ /* 0x000ea20000000a00 */
[----:B------:R-:W-:Y:S01]  /*0030*/  CS2R R88, SRZ ;  /* 0x0000000000587805 */ /* 0x000fe2000001ff00 */
[----:B------:R-:W-:Y:S01]  /*0040*/  ULDC.64 UR4, c[0x0][0x208] ;  /* 0x0000820000047ab9 */ /* 0x000fe20000000a00 */
[----:B------:R-:W3:Y:S01]  /*0050*/  S2R R9, SR_CTAID.X ;  /* 0x0000000000097919 */ /* 0x000ee20000002500 */
[----:B------:R-:W-:-:S02]  /*0060*/  CS2R R90, SRZ ;  /* 0x00000000005a7805 */ /* 0x000fc4000001ff00 */
[----:B------:R-:W-:Y:S01]  /*0070*/  CS2R R98, SRZ ;  /* 0x0000000000627805 */ /* 0x000fe2000001ff00 */
[----:B------:R-:W-:Y:S02]  /*0080*/  IMAD.MOV.U32 R100, RZ, RZ, RZ ;  /* 0x000000ffff647224 */ /* 0x000fe400078e00ff */
[----:B------:R-:W-:Y:S01]  /*0090*/  IMAD.MOV.U32 R105, RZ, RZ, RZ ;  /* 0x000000ffff697224 */ /* 0x000fe200078e00ff */
[----:B------:R-:W-:Y:S02]  /*00a0*/  CS2R R102, SRZ ;  /* 0x0000000000667805 */ /* 0x000fe4000001ff00 */
[----:B------:R-:W-:Y:S02]  /*00b0*/  CS2R R108, SRZ ;  /* 0x00000000006c7805 */ /* 0x000fe4000001ff00 */
[----:B------:R-:W-:Y:S02]  /*00c0*/  CS2R R106, SRZ ;  /* 0x00000000006a7805 */ /* 0x000fe4000001ff00 */
[----:B------:R-:W-:Y:S01]  /*00d0*/  CS2R R110, SRZ ;  /* 0x00000000006e7805 */ /* 0x000fe2000001ff00 */
[----:B------:R-:W-:Y:S01]  /*00e0*/  IMAD.MOV.U32 R119, RZ, RZ, RZ ;  /* 0x000000ffff777224 */ /* 0x000fe200078e00ff */
[----:B------:R-:W-:Y:S01]  /*00f0*/  CS2R R124, SRZ ;  /* 0x00000000007c7805 */ /* 0x000fe2000001ff00 */
[----:B------:R-:W-:Y:S01]  /*0100*/  ULDC.64 UR8, c[0x0][0x260] ;  /* 0x0000980000087ab9 */ /* 0x000fe20000000a00 */
[----:B------:R-:W-:Y:S01]  /*0110*/  ULDC.64 UR6, c[0x0][0x288] ;  /* 0x0000a20000067ab9 */ /* 0x000fe20000000a00 */
[----:B-1----:R-:W-:Y:S01]  /*0120*/  IMAD.SHL.U32 R0, R0, 0x4, RZ ;  /* 0x0000000400007824 */ /* 0x002fe200078e00ff */
[----:B---3--:R-:W-:-:S04]  /*0130*/  SHF.R.S32.HI R13, RZ, 0x15, R9 ;  /* 0x00000015ff0d7819 */ /* 0x008fc80000011409 */
[----:B------:R-:W-:-:S05]  /*0140*/  LOP3.LUT R0, R0, 0x1fc, RZ, 0xc0, !PT ;  /* 0x000001fc00007812 */ /* 0x000fca00078ec0ff */
[----:B------:R-:W-:-:S04]  /*0150*/  IMAD R0, R9, 0x400, R0 ;  /* 0x0000040009007824 */ /* 0x000fc800078e0200 */
[----:B------:R-:W-:Y:S01]  /*0160*/  VIADD R10, R0, 0x200 ;  /* 0x00000200000a7836 */ /* 0x000fe20000000000 */
[----:B------:R-:W-:-:S04]  /*0170*/  SHF.R.S32.HI R3, RZ, 0x1f, R0 ;  /* 0x0000001fff037819 */ /* 0x000fc80000011400 */
[----:B------:R-:W-:-:S04]  /*0180*/  LEA.HI R14, R3, R0, RZ, 0xc ;  /* 0x00000000030e7211 */ /* 0x000fc800078f60ff */
[----:B------:R-:W-:-:S05]  /*0190*/  SHF.R.S32.HI R21, RZ, 0xc, R14 ;  /* 0x0000000cff157819 */ /* 0x000fca000001140e */
[----:B------:R-:W-:-:S05]  /*01a0*/  IMAD.HI R2, R21, 0x66666667, RZ ;  /* 0x6666666715027827 */ /* 0x000fca00078e02ff */
[----:B------:R-:W-:-:S04]  /*01b0*/  SHF.R.U32.HI R3, RZ, 0x1f, R2 ;  /* 0x0000001fff037819 */ /* 0x000fc80000011602 */
[----:B------:R-:W-:-:S05]  /*01c0*/  LEA.HI.SX32 R2, R2, R3, 0x19 ;  /* 0x0000000302027211 */ /* 0x000fca00078fcaff */
[----:B------:R-:W-:-:S04]  /*01d0*/  IMAD R21, R2, -0x140, R21 ;  /* 0xfffffec002157824 */ /* 0x000fc800078e0215 */
[C---:B--2---:R-:W-:Y:S01]  /*01e0*/  IMAD.WIDE R4, R21.reuse, 0x4, R6 ;  /* 0x0000000415047825 */ /* 0x044fe200078e0206 */
[----:B------:R-:W-:Y:S02]  /*01f0*/  ISETP.GE.AND P4, PT, R21, 0x60, PT ;  /* 0x000000601500780c */ /* 0x000fe40003f86270 */
[----:B------:R-:W-:-:S11]  /*0200*/  SHF.R.S32.HI R3, RZ, 0x1f, R10 ;  /* 0x0000001fff037819 */ /* 0x000fd6000001140a */
[----:B------:R-:W2:Y:S01]  /*0210*/  @!P4 LDG.E.EL R88, desc[UR4][R4.64] ;  /* 0x000000040458c981 */ /* 0x000ea2000c2e1900 */
[----:B------:R-:W-:Y:S01]  /*0220*/  LEA.HI R15, R3, R10, RZ, 0xc ;  /* 0x0000000a030f7211 */ /* 0x000fe200078f60ff */
[C---:B------:R-:W-:Y:S01]  /*0230*/  IMAD.HI R9, R0.reuse, 0x66666667, RZ ;  /* 0x6666666700097827 */ /* 0x040fe200078e02ff */
[----:B------:R-:W-:Y:S01]  /*0240*/  SGXT R13, R13, 0x1 ;  /* 0x000000010d0d781a */ /* 0x000fe20000000200 */
[----:B------:R-:W3:Y:S01]  /*0250*/  @!P4 LDG.E.EL R91, desc[UR4][R4.64] ;  /* 0x00000004045bc981 */ /* 0x000ee2000c2e1900 */
[----:B------:R-:W-:Y:S01]  /*0260*/  SHF.R.S32.HI R23, RZ, 0xc, R15 ;  /* 0x0000000cff177819 */ /* 0x000fe2000001140f */
[----:B------:R-:W-:Y:S01]  /*0270*/  VIADD R2, R0, 0x1 ;  /* 0x0000000100027836 */ /* 0x000fe20000000000 */
[----:B------:R-:W-:Y:S01]  /*0280*/  SHF.R.U32.HI R12, RZ, 0x1f, R9 ;  /* 0x0000001fff0c7819 */ /* 0x000fe20000011609 */
[----:B------:R-:W4:Y:S02]  /*0290*/  @!P4 LDG.E.EL R98, desc[UR4][R4.64] ;  /* 0x000000040462c981 */ /* 0x000f24000c2e1900 */
[----:B------:R-:W-:Y:S01]  /*02a0*/  IMAD.HI R11, R23, 0x66666667, RZ ;  /* 0x66666667170b7827 */ /* 0x000fe200078e02ff */
[----:B------:R-:W-:Y:S01]  /*02b0*/  LEA.HI.SX32 R24, R9, R12, 0xd ;  /* 0x0000000c09187211 */ /* 0x000fe200078f6aff */
[----:B------:R1:W5:Y:S01]  /*02c0*/  @!P4 LDG.E.EL R100, desc[UR4][R4.64] ;  /* 0x000000040464c981 */ /* 0x000362000c2e1900 */
[----:B------:R-:W-:-:S02]  /*02d0*/  LEA.HI R8, R13, R2, RZ, 0xc ;  /* 0x000000020d087211 */ /* 0x000fc400078f60ff */
[----:B------:R-:W-:Y:S02]  /*02e0*/  SHF.R.U32.HI R12, RZ, 0x1f, R11 ;  /* 0x0000001fff0c7819 */ /* 0x000fe4000001160b */
[----:B------:R-:W-:Y:S02]  /*02f0*/  LOP3.LUT R3, R8, 0xfffff000, RZ, 0xc0, !PT ;  /* 0xfffff00008037812 */ /* 0x000fe400078ec0ff */
[----:B------:R-:W-:-:S05]  /*0300*/  LEA.HI.SX32 R12, R11, R12, 0x19 ;  /* 0x0000000c0b0c7211 */ /* 0x000fca00078fcaff */
[----:B------:R-:W-:-:S05]  /*0310*/  IMAD R23, R12, -0x140, R23 ;  /* 0xfffffec00c177824 */ /* 0x000fca00078e0217 */
[C---:B------:R-:W-:Y:S01]  /*0320*/  ISETP.GE.AND P1, PT, R23.reuse, 0x60, PT ;  /* 0x000000601700780c */ /* 0x040fe20003f26270 */
[----:B------:R-:W-:Y:S02]  /*0330*/  VIADD R9, R0, 0x3 ;  /* 0x0000000300097836 */ /* 0x000fe40000000000 */
[----:B------:R-:W-:Y:S02]  /*0340*/  IMAD.IADD R16, R2, 0x1, -R3 ;  /* 0x0000000102107824 */ /* 0x000fe400078e0a03 */
[----:B-1----:R-:W-:Y:S01]  /*0350*/  IMAD.WIDE R4, R23, 0x4, R6 ;  /* 0x0000000417047825 */ /* 0x002fe200078e0206 */
[----:B------:R-:W1:Y:S01]  /*0360*/  LDC.64 R2, c[0x0][0x298] ;  /* 0x0000a600ff027b82 */ /* 0x000e620000000a00 */
[----:B------:R-:W-:Y:S02]  /*0370*/  LEA.HI R18, R13, R9, RZ, 0xc ;  /* 0x000000090d127211 */ /* 0x000fe400078f60ff */
[----:B------:R-:W-:Y:S02]  /*0380*/  VIADD R8, R0, 0x2 ;  /* 0x0000000200087836 */ /* 0x000fe40000000000 */
[----:B------:R-:W-:-:S02]  /*0390*/  LOP3.LUT R18, R18, 0xfffff000, RZ, 0xc0, !PT ;  /* 0xfffff00012127812 */ /* 0x000fc400078ec0ff */
[----:B------:R-:W2:Y:S01]  /*03a0*/  @!P1 LDG.E.EL R105, desc[UR4][R4.64] ;  /* 0x0000000404699981 */ /* 0x000ea2000c2e1900 */
[----:B------:R-:W-:Y:S01]  /*03b0*/  IMAD.HI R19, R10, 0x66666667, RZ ;  /* 0x666666670a137827 */ /* 0x000fe200078e02ff */
[----:B------:R-:W-:Y:S02]  /*03c0*/  LEA.HI R17, R13, R8, RZ, 0xc ;  /* 0x000000080d117211 */ /* 0x000fe400078f60ff */
[----:B------:R-:W2:Y:S01]  /*03d0*/  @!P1 LDG.E.EL R103, desc[UR4][R4.64] ;  /* 0x0000000404679981 */ /* 0x000ea2000c2e1900 */
[----:B------:R-:W-:Y:S01]  /*03e0*/  IMAD.IADD R18, R9, 0x1, -R18 ;  /* 0x0000000109127824 */ /* 0x000fe200078e0a12 */
[----:B------:R-:W-:Y:S01]  /*03f0*/  SHF.R.U32.HI R20, RZ, 0x1f, R19 ;  /* 0x0000001fff147819 */ /* 0x000fe20000011613 */
[C---:B------:R-:W-:Y:S01]  /*0400*/  VIADD R9, R0.reuse, 0x202 ;  /* 0x0000020200097836 */ /* 0x040fe20000000000 */
[----:B------:R-:W-:Y:S02]  /*0410*/  LOP3.LUT R17, R17, 0xfffff000, RZ, 0xc0, !PT ;  /* 0xfffff00011117812 */ /* 0x000fe400078ec0ff */
[----:B------:R-:W-:Y:S01]  /*0420*/  ISETP.GT.AND P3, PT, R21, 0xff, PT ;  /* 0x000000ff1500780c */ /* 0x000fe20003f64270 */
[----:B------:R-:W-:Y:S01]  /*0430*/  VIADD R11, R0, 0x203 ;  /* 0x00000203000b7836 */ /* 0x000fe20000000000 */
[----:B------:R-:W-:Y:S01]  /*0440*/  LEA.HI.SX32 R26, R19, R20, 0xd ;  /* 0x00000014131a7211 */ /* 0x000fe200078f6aff */
[----:B------:R-:W-:Y:S01]  /*0450*/  IMAD.IADD R17, R8, 0x1, -R17 ;  /* 0x0000000108117824 */ /* 0x000fe200078e0a11 */
[----:B------:R-:W-:Y:S01]  /*0460*/  LEA.HI R20, R13, R9, RZ, 0xc ;  /* 0x000000090d147211 */ /* 0x000fe200078f60ff */
[----:B------:R-:W-:Y:S01]  /*0470*/  VIADD R8, R0, 0x201 ;  /* 0x0000020100087836 */ /* 0x000fe20000000000 */
[----:B------:R-:W-:Y:S01]  /*0480*/  LOP3.LUT R15, R15, 0xfffff000, RZ, 0xc0, !PT ;  /* 0xfffff0000f0f7812 */ /* 0x000fe200078ec0ff */
[----:B------:R-:W-:Y:S01]  /*0490*/  IMAD R6, R24, 0x60000, RZ ;  /* 0x0006000018067824 */ /* 0x000fe200078e02ff */
[----:B------:R-:W-:Y:S01]  /*04a0*/  LOP3.LUT R20, R20, 0xfffff000, RZ, 0xc0, !PT ;  /* 0xfffff00014147812 */ /* 0x000fe200078ec0ff */
[----:B------:R-:W2:Y:S01]  /*04b0*/  @!P1 LDG.E.EL R108, desc[UR4][R4.64] ;  /* 0x00000004046c9981 */ /* 0x000ea2000c2e1900 */
[----:B------:R-:W-:-:S02]  /*04c0*/  LEA.HI R19, R13, R8, RZ, 0xc ;  /* 0x000000080d137211 */ /* 0x000fc400078f60ff */
[----:B------:R-:W-:Y:S01]  /*04d0*/  LEA.HI R22, R13, R11, RZ, 0xc ;  /* 0x0000000b0d167211 */ /* 0x000fe200078f60ff */
[----:B-1----:R-:W-:Y:S01]  /*04e0*/  IMAD.WIDE R12, R21, 0x4, R2 ;  /* 0x00000004150c7825 */ /* 0x002fe200078e0202 */
[----:B------:R1:W4:Y:S03]  /*04f0*/  @!P1 LDG.E.EL R110, desc[UR4][R4.64] ;  /* 0x00000004046e9981 */ /* 0x000326000c2e1900 */
[----:B------:R-:W-:Y:S01]  /*0500*/  IMAD.IADD R25, R9, 0x1, -R20 ;  /* 0x0000000109197824 */ /* 0x000fe200078e0a14 */
[----:B------:R-:W-:Y:S01]  /*0510*/  LOP3.LUT R9, R14, 0xfffff000, RZ, 0xc0, !PT ;  /* 0xfffff0000e097812 */ /* 0x000fe200078ec0ff */
[----:B------:R-:W5:Y:S01]  /*0520*/  @P3 LDG.E.EL R99, desc[UR4][R12.64+-0x400] ;  /* 0xfffc00040c633981 */ /* 0x000f62000c2e1900 */
[----:B------:R-:W-:Y:S02]  /*0530*/  LOP3.LUT R19, R19, 0xfffff000, RZ, 0xc0, !PT ;  /* 0xfffff00013137812 */ /* 0x000fe400078ec0ff */
[----:B------:R-:W-:Y:S01]  /*0540*/  LOP3.LUT R22, R22, 0xfffff000, RZ, 0xc0, !PT ;  /* 0xfffff00016167812 */ /* 0x000fe200078ec0ff */
[----:B------:R-:W-:Y:S01]  /*0550*/  IMAD.IADD R9, R0, 0x1, -R9 ;  /* 0x0000000100097824 */ /* 0x000fe200078e0a09 */
[----:B------:R-:W5:Y:S01]  /*0560*/  @P3 LDG.E.EL R107, desc[UR4][R12.64+-0x400] ;  /* 0xfffc00040c6b3981 */ /* 0x000f62000c2e1900 */
[----:B------:R-:W-:-:S02]  /*0570*/  IMAD R58, R16, 0x60, R6 ;  /* 0x00000060103a7824 */ /* 0x000fc400078e0206 */
[--C-:B------:R-:W-:Y:S01]  /*0580*/  IMAD R52, R9, 0x60, R6.reuse ;  /* 0x0000006009347824 */ /* 0x100fe200078e0206 */
[----:B------:R-:W5:Y:S01]  /*0590*/  @P3 LDG.E.EL R119, desc[UR4][R12.64+-0x400] ;  /* 0xfffc00040c773981 */ /* 0x000f62000c2e1900 */
[--C-:B------:R-:W-:Y:S02]  /*05a0*/  IMAD R60, R17, 0x60, R6.reuse ;  /* 0x00000060113c7824 */ /* 0x100fe400078e0206 */
[----:B------:R-:W-:Y:S01]  /*05b0*/  IMAD R62, R18, 0x60, R6 ;  /* 0x00000060123e7824 */ /* 0x000fe200078e0206 */
[----:B------:R1:W5:Y:S01]  /*05c0*/  @P3 LDG.E.EL R106, desc[UR4][R12.64+-0x400] ;  /* 0xfffc00040c6a3981 */ /* 0x000362000c2e1900 */
[----:B------:R-:W-:Y:S02]  /*05d0*/  IMAD.IADD R19, R8, 0x1, -R19 ;  /* 0x0000000108137824 */ /* 0x000fe400078e0a13 */
[----:B------:R-:W-:Y:S02]  /*05e0*/  IMAD.IADD R11, R11, 0x1, -R22 ;  /* 0x000000010b0b7824 */ /* 0x000fe400078e0a16 */
[----:B------:R-:W-:-:S02]  /*05f0*/  IMAD.IADD R15, R10, 0x1, -R15 ;  /* 0x000000010a0f7824 */ /* 0x000fc400078e0a0f */
[C---:B------:R-:W-:Y:S02]  /*0600*/  IMAD R6, R26.reuse, 0x60000, RZ ;  /* 0x000600001a067824 */ /* 0x040fe400078e02ff */
[----:B------:R-:W-:Y:S02]  /*0610*/  IMAD.SHL.U32 R14, R26, 0x40000, RZ ;  /* 0x000400001a0e7824 */ /* 0x000fe400078e00ff */
[----:B------:R-:W-:Y:S02]  /*0620*/  IMAD.SHL.U32 R24, R24, 0x40000, RZ ;  /* 0x0004000018187824 */ /* 0x000fe400078e00ff */
[C---:B------:R-:W-:Y:S02]  /*0630*/  IMAD R20, R15.reuse, 0x60, R6 ;  /* 0x000000600f147824 */ /* 0x040fe400078e0206 */
[--C-:B------:R-:W-:Y:S01]  /*0640*/  IMAD R34, R15, 0x40, R14.reuse ;  /* 0x000000400f227824 */ /* 0x100fe200078e020e */
[----:B------:R-:W-:Y:S01]  /*0650*/  SHF.R.S32.HI R15, RZ, 0x1f, R21 ;  /* 0x0000001fff0f7819 */ /* 0x000fe20000011415 */
[----:B------:R-:W-:-:S02]  /*0660*/  IMAD R38, R19, 0x40, R14 ;  /* 0x0000004013267824 */ /* 0x000fc400078e020e */
[--C-:B------:R-:W-:Y:S02]  /*0670*/  IMAD R40, R25, 0x40, R14.reuse ;  /* 0x0000004019287824 */ /* 0x100fe400078e020e */
[----:B------:R-:W-:Y:S01]  /*0680*/  IMAD R42, R11, 0x40, R14 ;  /* 0x000000400b2a7824 */ /* 0x000fe200078e020e */
[----:B------:R-:W-:Y:S01]  /*0690*/  IADD3 R14, P5, R21, R60, RZ ;  /* 0x0000003c150e7210 */ /* 0x000fe20007fbe0ff */
[----:B------:R-:W-:-:S03]  /*06a0*/  IMAD R30, R17, 0x40, R24 ;  /* 0x00000040111e7824 */ /* 0x000fc600078e0218 */
[----:B------:R-:W-:Y:S02]  /*06b0*/  LEA.HI.X.SX32 R17, R60, R15, 0x1, P5 ;  /* 0x0000000f3c117211 */ /* 0x000fe400028f0eff */
[C---:B------:R-:W-:Y:S01]  /*06c0*/  ISETP.GT.AND P5, PT, R23.reuse, 0xff, PT ;  /* 0x000000ff1700780c */ /* 0x040fe20003fa4270 */
[----:B------:R-:W-:-:S04]  /*06d0*/  IMAD.WIDE R2, R23, 0x4, R2 ;  /* 0x0000000417027825 */ /* 0x000fc800078e0202 */
[----:B------:R-:W-:Y:S02]  /*06e0*/  IMAD.MOV.U32 R129, RZ, RZ, RZ ;  /* 0x000000ffff817224 */ /* 0x000fe400078e00ff */
[----:B------:R-:W-:-:S06]  /*06f0*/  IMAD.MOV.U32 R127, RZ, RZ, RZ ;  /* 0x000000ffff7f7224 */ /* 0x000fcc00078e00ff */
[----:B------:R-:W5:Y:S04]  /*0700*/  @P5 LDG.E.EL R125, desc[UR4][R2.64+-0x400] ;  /* 0xfffc0004027d5981 */ /* 0x000f68000c2e1900 */
[----:B------:R-:W5:Y:S04]  /*0710*/  @P5 LDG.E.EL R124, desc[UR4][R2.64+-0x400] ;  /* 0xfffc0004027c5981 */ /* 0x000f68000c2e1900 */
[----:B------:R-:W5:Y:S04]  /*0720*/  @P5 LDG.E.EL R129, desc[UR4][R2.64+-0x400] ;  /* 0xfffc000402815981 */ /* 0x000f68000c2e1900 */
[----:B------:R1:W5:Y:S01]  /*0730*/  @P5 LDG.E.EL R127, desc[UR4][R2.64+-0x400] ;  /* 0xfffc0004027f5981 */ /* 0x000362000c2e1900 */
[--C-:B------:R-:W-:Y:S01]  /*0740*/  IMAD R28, R9, 0x40, R24.reuse ;  /* 0x00000040091c7824 */ /* 0x100fe200078e0218 */
[----:B------:R-:W-:Y:S01]  /*0750*/  IADD3 R9, P0, R21, R52, RZ ;  /* 0x0000003415097210 */ /* 0x000fe20007f1e0ff */
[----:B------:R-:W-:-:S02]  /*0760*/  IMAD R16, R16, 0x40, R24 ;  /* 0x0000004010107824 */ /* 0x000fc400078e0218 */
[----:B------:R-:W-:Y:S02]  /*0770*/  IMAD R18, R18, 0x40, R24 ;  /* 0x0000004012127824 */ /* 0x000fe400078e0218 */
[--C-:B------:R-:W-:Y:S02]  /*0780*/  IMAD R22, R19, 0x60, R6.reuse ;  /* 0x0000006013167824 */ /* 0x100fe400078e0206 */
[--C-:B------:R-:W-:Y:S02]  /*0790*/  IMAD R24, R25, 0x60, R6.reuse ;  /* 0x0000006019187824 */ /* 0x100fe400078e0206 */
[----:B------:R-:W-:Y:S01]  /*07a0*/  IMAD R26, R11, 0x60, R6 ;  /* 0x000000600b1a7824 */ /* 0x000fe200078e0206 */
[----:B------:R-:W-:Y:S02]  /*07b0*/  IADD3 R6, P2, R21, R58, RZ ;  /* 0x0000003a15067210 */ /* 0x000fe40007f5e0ff */
[----:B------:R-:W-:Y:S02]  /*07c0*/  LEA.HI.X.SX32 R32, R52, R15, 0x1, P0 ;  /* 0x0000000f34207211 */ /* 0x000fe400000f0eff */
[----:B------:R-:W-:-:S02]  /*07d0*/  LEA R10, P0, R9, UR8, 0x2 ;  /* 0x00000008090a7c11 */ /* 0x000fc4000f8010ff */
[----:B------:R-:W-:Y:S02]  /*07e0*/  LEA.HI.X.SX32 R7, R58, R15, 0x1, P2 ;  /* 0x0000000f3a077211 */ /* 0x000fe400010f0eff */
[C---:B------:R-:W-:Y:S02]  /*07f0*/  LEA R8, P2, R6.reuse, UR8, 0x2 ;  /* 0x0000000806087c11 */ /* 0x040fe4000f8410ff */
[----:B------:R-:W-:Y:S02]  /*0800*/  LEA.HI.X R11, R9, UR9, R32, 0x2, P0 ;  /* 0x00000009090b7c11 */ /* 0x000fe400080f1420 */
[----:B------:R-:W-:Y:S01]  /*0810*/  LEA.HI.X R9, R6, UR9, R7, 0x2, P2 ;  /* 0x0000000906097c11 */ /* 0x000fe200090f1407 */
[----:B------:R-:W-:Y:S01]  /*0820*/  VIADD R7, R21, 0xffffff60 ;  /* 0xffffff6015077836 */ /* 0x000fe20000000000 */
[----:B------:R-:W-:Y:S02]  /*0830*/  IADD3 R27, P2, R21, R28, RZ ;  /* 0x0000001c151b7210 */ /* 0x000fe40007f5e0ff */
[----:B------:R-:W-:-:S02]  /*0840*/  LEA R6, P6, R14, UR8, 0x2 ;  /* 0x000000080e067c11 */ /* 0x000fc4000f8c10ff */
[-C--:B------:R-:W-:Y:S02]  /*0850*/  LEA.HI.X.SX32 R36, R28, R15.reuse, 0x1, P2 ;  /* 0x0000000f1c247211 */ /* 0x080fe400010f0eff */
[----:B------:R-:W-:Y:S02]  /*0860*/  ISETP.GE.U32.AND P2, PT, R7, 0x60, PT ;  /* 0x000000600700780c */ /* 0x000fe40003f46070 */
[----:B------:R-:W-:Y:S02]  /*0870*/  LEA.HI.X R7, R14, UR9, R17, 0x2, P6 ;  /* 0x000000090e077c11 */ /* 0x000fe4000b0f1411 */
[----:B------:R-:W-:Y:S02]  /*0880*/  IADD3 R31, P6, R21, R30, RZ ;  /* 0x0000001e151f7210 */ /* 0x000fe40007fde0ff */
[----:B------:R-:W-:Y:S01]  /*0890*/  IADD3 R29, P0, R21, R16, RZ ;  /* 0x00000010151d7210 */ /* 0x000fe20007f1e0ff */
[----:B------:R-:W-:Y:S01]  /*08a0*/  IMAD.SHL.U32 R25, R27, 0x4, RZ ;  /* 0x000000041b197824 */ /* 0x000fe200078e00ff */
[----:B------:R-:W-:-:S02]  /*08b0*/  LEA.HI.X.SX32 R30, R30, R15, 0x1, P6 ;  /* 0x0000000f1e1e7211 */ /* 0x000fc400030f0eff */
[----:B01----:R-:W-:Y:S02]  /*08c0*/  IADD3 R5, P6, R21, R62, RZ ;  /* 0x0000003e15057210 */ /* 0x003fe40007fde0ff */
[-C--:B------:R-:W-:Y:S02]  /*08d0*/  LEA.HI.X.SX32 R28, R16, R15.reuse, 0x1, P0 ;  /* 0x0000000f101c7211 */ /* 0x080fe400000f0eff */
[----:B------:R-:W-:Y:S02]  /*08e0*/  IADD3 R33, P0, R21, R18, RZ ;  /* 0x0000001215217210 */ /* 0x000fe40007f1e0ff */
[----:B------:R-:W-:Y:S02]  /*08f0*/  LEA.HI.X.SX32 R14, R62, R15, 0x1, P6 ;  /* 0x0000000f3e0e7211 */ /* 0x000fe400030f0eff */
[C---:B------:R-:W-:Y:S01]  /*0900*/  SHF.L.U64.HI R30, R31.reuse, 0x2, R30 ;  /* 0x000000021f1e7819 */ /* 0x040fe2000001021e */
[----:B------:R-:W-:Y:S01]  /*0910*/  IMAD.SHL.U32 R31, R31, 0x4, RZ ;  /* 0x000000041f1f7824 */ /* 0x000fe200078e00ff */
[----:B------:R-:W-:-:S02]  /*0920*/  SHF.L.U64.HI R27, R27, 0x2, R36 ;  /* 0x000000021b1b7819 */ /* 0x000fc40000010224 */
[----:B------:R-:W-:Y:S02]  /*0930*/  IADD3 R12, P6, R25, UR6, RZ ;  /* 0x00000006190c7c10 */ /* 0x000fe4000ffde0ff */
[----:B------:R-:W-:Y:S02]  /*0940*/  LEA.HI.X.SX32 R32, R18, R15, 0x1, P0 ;  /* 0x0000000f12207211 */ /* 0x000fe400000f0eff */
[C---:B------:R-:W-:Y:S01]  /*0950*/  SHF.L.U64.HI R28, R29.reuse, 0x2, R28 ;  /* 0x000000021d1c7819 */ /* 0x040fe2000001021c */
[----:B------:R-:W-:Y:S01]  /*0960*/  IMAD.SHL.U32 R29, R29, 0x4, RZ ;  /* 0x000000041d1d7824 */ /* 0x000fe200078e00ff */
[C---:B------:R-:W-:Y:S02]  /*0970*/  LEA R4, P0, R5.reuse, UR8, 0x2 ;  /* 0x0000000805047c11 */ /* 0x040fe4000f8010ff */
[----:B------:R-:W-:Y:S02]  /*0980*/  IADD3.X R13, R27, UR7, RZ, P6, !PT ;  /* 0x000000071b0d7c10 */ /* 0x000fe4000b7fe4ff */
[----:B------:R-:W-:Y:S01]  /*0990*/  IADD3 R16, P6, R31, UR6, RZ ;  /* 0x000000061f107c10 */ /* 0x000fe2000ffde0ff */
[----:B------:R-:W-:Y:S01]  /*09a0*/  IMAD.MOV.U32 R43, RZ, RZ, RZ ;  /* 0x000000ffff2b7224 */ /* 0x000fe200078e00ff */
[----:B------:R-:W-:-:S02]  /*09b0*/  LEA.HI.X R5, R5, UR9, R14, 0x2, P0 ;  /* 0x0000000905057c11 */ /* 0x000fc400080f140e */
[----:B------:R-:W-:Y:S02]  /*09c0*/  IADD3 R14, P0, R29, UR6, RZ ;  /* 0x000000061d0e7c10 */ /* 0x000fe4000ff1e0ff */
[C---:B------:R-:W-:Y:S01]  /*09d0*/  SHF.L.U64.HI R32, R33.reuse, 0x2, R32 ;  /* 0x0000000221207819 */ /* 0x040fe20000010220 */
[----:B------:R-:W-:Y:S01]  /*09e0*/  IMAD.SHL.U32 R33, R33, 0x4, RZ ;  /* 0x0000000421217824 */ /* 0x000fe200078e00ff */
[----:B------:R-:W-:Y:S02]  /*09f0*/  IADD3.X R17, R30, UR7, RZ, P6, !PT ;  /* 0x000000071e117c10 */ /* 0x000fe4000b7fe4ff */
[----:B------:R-:W-:Y:S02]  /*0a00*/  CS2R R44, SRZ ;  /* 0x00000000002c7805 */ /* 0x000fe4000001ff00 */
[----:B------:R-:W-:Y:S01]  /*0a10*/  SHF.R.S32.HI R35, RZ, 0x1f, R23 ;  /* 0x0000001fff237819 */ /* 0x000fe20000011417 */
[----:B------:R0:W5:Y:S01]  /*0a20*/  @P3 LDG.E.EL R43, desc[UR4][R12.64+-0x400] ;  /* 0xfffc00040c2b3981 */ /* 0x000162000c2e1900 */
[----:B------:R-:W-:-:S02]  /*0a30*/  IADD3 R36, P6, R23, R34, RZ ;  /* 0x0000002217247210 */ /* 0x000fc40007fde0ff */
[----:B------:R-:W-:Y:S02]  /*0a40*/  IADD3.X R15, R28, UR7, RZ, P0, !PT ;  /* 0x000000071c0f7c10 */ /* 0x000fe400087fe4ff */
[----:B------:R-:W-:Y:S02]  /*0a50*/  CS2R R46, SRZ ;  /* 0x00000000002e7805 */ /* 0x000fe4000001ff00 */
[-C--:B------:R-:W-:Y:S01]  /*0a60*/  LEA.HI.X.SX32 R3, R34, R35.reuse, 0x1, P6 ;  /* 0x0000002322037211 */ /* 0x080fe200030f0eff */
[----:B------:R-:W5:Y:S01]  /*0a70*/  @P3 LDG.E.EL R45, desc[UR4][R16.64+-0x400] ;  /* 0xfffc0004102d3981 */ /* 0x000f62000c2e1900 */
[----:B------:R-:W-:Y:S02]  /*0a80*/  IADD3 R19, P6, R23, R38, RZ ;  /* 0x0000002617137210 */ /* 0x000fe40007fde0ff */
[----:B0-----:R-:W-:Y:S01]  /*0a90*/  IADD3 R12, P0, R33, UR6, RZ ;  /* 0x00000006210c7c10 */ /* 0x001fe2000ff1e0ff */
[----:B------:R0:W5:Y:S01]  /*0aa0*/  @P3 LDG.E.EL R44, desc[UR4][R14.64+-0x400] ;  /* 0xfffc00040e2c3981 */ /* 0x000162000c2e1900 */
[----:B------:R-:W-:-:S02]  /*0ab0*/  LEA.HI.X.SX32 R38, R38, R35, 0x1, P6 ;  /* 0x0000002326267211 */ /* 0x000fc400030f0eff */
[----:B------:R-:W-:Y:S02]  /*0ac0*/  IADD3.X R13, R32, UR7, RZ, P0, !PT ;  /* 0x00000007200d7c10 */ /* 0x000fe400087fe4ff */
[----:B------:R-:W-:Y:S02]  /*0ad0*/  IADD3 R18, P0, R23, R40, RZ ;  /* 0x0000002817127210 */ /* 0x000fe40007f1e0ff */
[C---:B------:R-:W-:Y:S01]  /*0ae0*/  SHF.L.U64.HI R34, R36.reuse, 0x2, R3 ;  /* 0x0000000224227819 */ /* 0x040fe20000010203 */
[----:B0-----:R-:W0:Y:S01]  /*0af0*/  LDC.64 R14, c[0x0][0x210] ;  /* 0x00008400ff0e7b82 */ /* 0x001e220000000a00 */
[----:B------:R-:W-:Y:S01]  /*0b00*/  IMAD.SHL.U32 R36, R36, 0x4, RZ ;  /* 0x0000000424247824 */ /* 0x000fe200078e00ff */
[----:B------:R-:W-:Y:S01]  /*0b10*/  LEA.HI.X.SX32 R39, R40, R35, 0x1, P0 ;  /* 0x0000002328277211 */ /* 0x000fe200000f0eff */
[----:B------:R1:W5:Y:S01]  /*0b20*/  @P3 LDG.E.EL R46, desc[UR4][R12.64+-0x400] ;  /* 0xfffc00040c2e3981 */ /* 0x000362000c2e1900 */
[C---:B------:R-:W-:Y:S01]  /*0b30*/  SHF.L.U64.HI R37, R19.reuse, 0x2, R38 ;  /* 0x0000000213257819 */ /* 0x040fe20000010226 */
[----:B------:R-:W-:Y:S01]  /*0b40*/  IMAD.SHL.U32 R38, R19, 0x4, RZ ;  /* 0x0000000413267824 */ /* 0x000fe200078e00ff */
[----:B------:R-:W-:Y:S01]  /*0b50*/  IADD3 R16, P0, R23, R42, RZ ;  /* 0x0000002a17107210 */ /* 0x000fe20007f1e0ff */
[----:B------:R-:W-:Y:S01]  /*0b60*/  IMAD.SHL.U32 R40, R18, 0x4, RZ ;  /* 0x0000000412287824 */ /* 0x000fe200078e00ff */
[----:B------:R-:W-:-:S02]  /*0b70*/  IADD3 R2, P6, R36, UR6, RZ ;  /* 0x0000000624027c10 */ /* 0x000fc4000ffde0ff */
[----:B------:R-:W-:Y:S02]  /*0b80*/  LEA.HI.X.SX32 R41, R42, R35, 0x1, P0 ;  /* 0x000000232a297211 */ /* 0x000fe400000f0eff */
[----:B------:R-:W-:Y:S02]  /*0b90*/  IADD3.X R3, R34, UR7, RZ, P6, !PT ;  /* 0x0000000722037c10 */ /* 0x000fe4000b7fe4ff */
[----:B-1----:R-:W-:Y:S02]  /*0ba0*/  IADD3 R12, P0, R38, UR6, RZ ;  /* 0x00000006260c7c10 */ /* 0x002fe4000ff1e0ff */
[----:B------:R-:W-:Y:S02]  /*0bb0*/  CS2R R48, SRZ ;  /* 0x0000000000307805 */ /* 0x000fe4000001ff00 */
[----:B------:R-:W-:Y:S01]  /*0bc0*/  SHF.L.U64.HI R39, R18, 0x2, R39 ;  /* 0x0000000212277819 */ /* 0x000fe20000010227 */
[----:B------:R1:W5:Y:S01]  /*0bd0*/  @P5 LDG.E.EL R47, desc[UR4][R2.64+-0x400] ;  /* 0xfffc0004022f5981 */ /* 0x000362000c2e1900 */
[----:B------:R-:W-:-:S02]  /*0be0*/  IADD3 R54, P6, R40, UR6, RZ ;  /* 0x0000000628367c10 */ /* 0x000fc4000ffde0ff */
[----:B------:R-:W-:Y:S02]  /*0bf0*/  IADD3.X R13, R37, UR7, RZ, P0, !PT ;  /* 0x00000007250d7c10 */ /* 0x000fe400087fe4ff */
[----:B------:R-:W-:-:S03]  /*0c00*/  IADD3.X R55, R39, UR7, RZ, P6, !PT ;  /* 0x0000000727377c10 */ /* 0x000fc6000b7fe4ff */
[----:B------:R1:W5:Y:S02]  /*0c10*/  @P5 LDG.E.EL R48, desc[UR4][R12.64+-0x400] ;  /* 0xfffc00040c305981 */ /* 0x000364000c2e1900 */
[----:B-1----:R-:W-:Y:S02]  /*0c20*/  IMAD.IADD R3, R21, 0x1, R60 ;  /* 0x0000000115037824 */ /* 0x002fe400078e023c */
[----:B------:R0:W5:Y:S01]  /*0c30*/  @P5 LDG.E.EL R49, desc[UR4][R54.64+-0x400] ;  /* 0xfffc000436315981 */ /* 0x000162000c2e1900 */
[----:B------:R-:W1:Y:S01]  /*0c40*/  LDC.64 R12, c[0x0][0x218] ;  /* 0x00008600ff0c7b82 */ /* 0x000e620000000a00 */
[----:B0-----:R-:W-:-:S07]  /*0c50*/  IMAD.WIDE R54, R3, 0x4, R14 ;  /* 0x0000000403367825 */ /* 0x001fce00078e020e */
[----:B------:R-:W0:Y:S01]  /*0c60*/  LDC.64 R2, c[0x0][0x270] ;  /* 0x00009c00ff027b82 */ /* 0x000e220000000a00 */
[C---:B------:R-:W-:Y:S02]  /*0c70*/  IMAD.IADD R17, R21.reuse, 0x1, R52 ;  /* 0x0000000115117824 */ /* 0x040fe400078e0234 */
[----:B------:R-:W-:Y:S01]  /*0c80*/  IMAD.IADD R19, R21, 0x1, R58 ;  /* 0x0000000115137824 */ /* 0x000fe200078e023a */
[----:B------:R-:W-:Y:S02]  /*0c90*/  CS2R R52, SRZ ;  /* 0x0000000000347805 */ /* 0x000fe4000001ff00 */
[C---:B------:R-:W-:Y:S01]  /*0ca0*/  SHF.L.U64.HI R41, R16.reuse, 0x2, R41 ;  /* 0x0000000210297819 */ /* 0x040fe20000010229 */
[----:B------:R-:W-:Y:S01]  /*0cb0*/  IMAD.SHL.U32 R42, R16, 0x4, RZ ;  /* 0x00000004102a7824 */ /* 0x000fe200078e00ff */
[----:B------:R-:W-:Y:S01]  /*0cc0*/  CS2R R50, SRZ ;  /* 0x0000000000327805 */ /* 0x000fe2000001ff00 */
[--C-:B------:R-:W-:Y:S01]  /*0cd0*/  IMAD.WIDE R16, R17, 0x4, R14.reuse ;  /* 0x0000000411107825 */ /* 0x100fe200078e020e */
[----:B------:R3:W5:Y:S03]  /*0ce0*/  @!P4 LDG.E.EL R52, desc[UR4][R54.64] ;  /* 0x000000043634c981 */ /* 0x000766000c2e1900 */
[----:B------:R-:W-:Y:S01]  /*0cf0*/  IMAD.WIDE R18, R19, 0x4, R14 ;  /* 0x0000000413127825 */ /* 0x000fe200078e020e */
[----:B------:R1:W5:Y:S03]  /*0d00*/  @!P4 LDG.E.EL R50, desc[UR4][R16.64] ;  /* 0x000000041032c981 */ /* 0x000366000c2e1900 */
[----:B------:R-:W-:-:S02]  /*0d10*/  IMAD.IADD R65, R21, 0x1, R62 ;  /* 0x0000000115417824 */ /* 0x000fc400078e023e */
[C---:B------:R-:W-:Y:S01]  /*0d20*/  IMAD.IADD R59, R23.reuse, 0x1, R20 ;  /* 0x00000001173b7824 */ /* 0x040fe200078e0214 */
[----:B------:R1:W5:Y:S01]  /*0d30*/  @!P4 LDG.E.EL R51, desc[UR4][R18.64] ;  /* 0x000000041233c981 */ /* 0x000362000c2e1900 */
[C---:B------:R-:W-:Y:S02]  /*0d40*/  IMAD.IADD R61, R23.reuse, 0x1, R22 ;  /* 0x00000001173d7824 */ /* 0x040fe400078e0216 */
[C---:B------:R-:W-:Y:S02]  /*0d50*/  IMAD.IADD R67, R23.reuse, 0x1, R24 ;  /* 0x0000000117437824 */ /* 0x040fe400078e0218 */
[----:B------:R-:W-:Y:S01]  /*0d60*/  IMAD.IADD R69, R23, 0x1, R26 ;  /* 0x0000000117457824 */ /* 0x000fe200078e021a */
[----:B---3--:R-:W-:Y:S01]  /*0d70*/  CS2R R54, SRZ ;  /* 0x0000000000367805 */ /* 0x008fe2000001ff00 */
[----:B------:R-:W-:Y:S01]  /*0d80*/  IMAD.WIDE R64, R65, 0x4, R14 ;  /* 0x0000000441407825 */ /* 0x000fe200078e020e */
[----:B------:R-:W-:-:S03]  /*0d90*/  IADD3 R56, P0, R42, UR6, RZ ;  /* 0x000000062a387c10 */ /* 0x000fc6000ff1e0ff */
[----:B-1----:R-:W-:-:S04]  /*0da0*/  IMAD.WIDE R16, R59, 0x4, R14 ;  /* 0x000000043b107825 */ /* 0x002fc800078e020e */
[----:B------:R-:W-:-:S04]  /*0db0*/  IMAD.WIDE R18, R61, 0x4, R14 ;  /* 0x000000043d127825 */ /* 0x000fc800078e020e */
[----:B------:R-:W-:-:S04]  /*0dc0*/  IMAD.WIDE R66, R67, 0x4, R14 ;  /* 0x0000000443427825 */ /* 0x000fc800078e020e */
[----:B------:R-:W-:Y:S01]  /*0dd0*/  IMAD.WIDE R68, R69, 0x4, R14 ;  /* 0x0000000445447825 */ /* 0x000fe200078e020e */
[----:B------:R-:W-:Y:S01]  /*0de0*/  IADD3.X R57, R41, UR7, RZ, P0, !PT ;  /* 0x0000000729397c10 */ /* 0x000fe200087fe4ff */
[----:B------:R-:W1:Y:S01]  /*0df0*/  LDC.64 R14, c[0x0][0x228] ;  /* 0x00008a00ff0e7b82 */ /* 0x000e620000000a00 */
[----:B------:R3:W5:Y:S01]  /*0e00*/  @!P1 LDG.E.EL R55, desc[UR4][R16.64] ;  /* 0x0000000410379981 */ /* 0x000762000c2e1900 */
[----:B------:R-:W-:Y:S01]  /*0e10*/  IMAD.WIDE R80, R23, 0x4, R12 ;  /* 0x0000000417507825 */ /* 0x000fe200078e020c */
[----:B------:R-:W-:Y:S02]  /*0e20*/  CS2R R58, SRZ ;  /* 0x00000000003a7805 */ /* 0x000fe4000001ff00 */
[----:B------:R2:W5:Y:S01]  /*0e30*/  @!P4 LDG.E.EL R54, desc[UR4][R64.64] ;  /* 0x000000044036c981 */ /* 0x000562000c2e1900 */
[C---:B0-----:R-:W-:Y:S01]  /*0e40*/  IMAD.WIDE R74, R21.reuse, 0x4, R2 ;  /* 0x00000004154a7825 */ /* 0x041fe200078e0202 */
[----:B------:R-:W-:Y:S02]  /*0e50*/  CS2R R60, SRZ ;  /* 0x00000000003c7805 */ /* 0x000fe4000001ff00 */
[----:B------:R-:W-:Y:S01]  /*0e60*/  CS2R R62, SRZ ;  /* 0x00000000003e7805 */ /* 0x000fe2000001ff00 */
[----:B------:R0:W5:Y:S01]  /*0e70*/  @P5 LDG.E.EL R53, desc[UR4][R56.64+-0x400] ;  /* 0xfffc000438355981 */ /* 0x000162000c2e1900 */
[----:B------:R-:W-:Y:S01]  /*0e80*/  CS2R R70, SRZ ;  /* 0x0000000000467805 */ /* 0x000fe2000001ff00 */
[----:B---3--:R-:W-:Y:S01]  /*0e90*/  IMAD.WIDE R16, R21, 0x4, R12 ;  /* 0x0000000415107825 */ /* 0x008fe200078e020c */
[----:B------:R-:W-:Y:S01]  /*0ea0*/  CS2R R72, SRZ ;  /* 0x0000000000487805 */ /* 0x000fe2000001ff00 */
[----:B------:R-:W3:Y:S01]  /*0eb0*/  LDC.64 R12, c[0x0][0x230] ;  /* 0x00008c00ff0c7b82 */ /* 0x000ee20000000a00 */
[----:B------:R-:W5:Y:S01]  /*0ec0*/  @!P2 LDG.E.EL R59, desc[UR4][R74.64+-0x280] ;  /* 0xfffd80044a3ba981 */ /* 0x000f62000c2e1900 */
[----:B--2---:R-:W-:-:S02]  /*0ed0*/  CS2R R64, SRZ ;  /* 0x0000000000407805 */ /* 0x004fc4000001ff00 */
[----:B------:R-:W-:Y:S02]  /*0ee0*/  CS2R R78, SRZ ;  /* 0x00000000004e7805 */ /* 0x000fe4000001ff00 */
[----:B------:R-:W-:Y:S01]  /*0ef0*/  SEL R134, R88, RZ, !P4 ;  /* 0x000000ff58867207 */ /* 0x000fe20006000000 */
[----:B------:R2:W5:Y:S01]  /*0f00*/  @!P1 LDG.E.EL R58, desc[UR4][R68.64] ;  /* 0x00000004443a9981 */ /* 0x000562000c2e1900 */
[----:B0-----:R-:W-:Y:S02]  /*0f10*/  CS2R R56, SRZ ;  /* 0x0000000000387805 */ /* 0x001fe4000001ff00 */
[----:B------:R-:W-:Y:S02]  /*0f20*/  CS2R R82, SRZ ;  /* 0x0000000000527805 */ /* 0x000fe4000001ff00 */
[----:B------:R-:W-:Y:S01]  /*0f30*/  SEL R91, R91, RZ, !P4 ;  /* 0x000000ff5b5b7207 */ /* 0x000fe20006000000 */
[----:B------:R-:W5:Y:S01]  /*0f40*/  @!P4 LDG.E.EL R65, desc[UR4][R16.64] ;  /* 0x000000041041c981 */ /* 0x000f62000c2e1900 */
[----:B------:R-:W-:-:S02]  /*0f50*/  CS2R R76, SRZ ;  /* 0x00000000004c7805 */ /* 0x000fc4000001ff00 */
[----:B------:R-:W-:Y:S02]  /*0f60*/  CS2R R84, SRZ ;  /* 0x0000000000547805 */ /* 0x000fe4000001ff00 */
[----:B------:R-:W-:Y:S01]  /*0f70*/  CS2R R86, SRZ ;  /* 0x0000000000567805 */ /* 0x000fe2000001ff00 */
[----:B------:R0:W5:Y:S01]  /*0f80*/  @!P1 LDG.E.EL R57, desc[UR4][R66.64] ;  /* 0x0000000442399981 */ /* 0x000162000c2e1900 */
[----:B----4-:R-:W-:Y:S02]  /*0f90*/  SEL R133, R98, RZ, !P4 ;  /* 0x000000ff62857207 */ /* 0x010fe40006000000 */
[----:B--2---:R-:W-:Y:S02]  /*0fa0*/  CS2R R68, SRZ ;  /* 0x0000000000447805 */ /* 0x004fe4000001ff00 */
[----:B------:R-:W-:Y:S01]  /*0fb0*/  CS2R R94, SRZ ;  /* 0x00000000005e7805 */ /* 0x000fe2000001ff00 */
[----:B------:R-:W2:Y:S01]  /*0fc0*/  @!P2 LDG.E.EL R60, desc[UR4][R74.64+-0x280] ;  /* 0xfffd80044a3ca981 */ /* 0x000ea2000c2e1900 */
[----:B-----5:R-:W-:-:S02]  /*0fd0*/  SEL R100, R100, RZ, !P4 ;  /* 0x000000ff64647207 */ /* 0x020fc40006000000 */
[----:B------:R-:W-:Y:S02]  /*0fe0*/  CS2R R96, SRZ ;  /* 0x0000000000607805 */ /* 0x000fe4000001ff00 */
[----:B------:R-:W-:Y:S01]  /*0ff0*/  SEL R105, R105, RZ, !P1 ;  /* 0x000000ff69697207 */ /* 0x000fe20004800000 */
[----:B------:R-:W4:Y:S01]  /*1000*/  @!P2 LDG.E.EL R61, desc[UR4][R74.64+-0x280] ;  /* 0xfffd80044a3da981 */ /* 0x000f22000c2e1900 */
[----:B------:R-:W-:Y:S02]  /*1010*/  SEL R118, R103, RZ, !P1 ;  /* 0x000000ff67767207 */ /* 0x000fe40004800000 */
[----:B0-----:R-:W-:Y:S02]  /*1020*/  CS2R R66, SRZ ;  /* 0x0000000000427805 */ /* 0x001fe4000001ff00 */
[----:B------:R-:W-:Y:S01]  /*1030*/  CS2R R114, SRZ ;  /* 0x0000000000727805 */ /* 0x000fe2000001ff00 */
[----:B------:R0:W5:Y:S01]  /*1040*/  @!P2 LDG.E.EL R62, desc[UR4][R74.64+-0x280] ;  /* 0xfffd80044a3ea981 */ /* 0x000162000c2e1900 */
[----:B------:R-:W-:-:S02]  /*1050*/  CS2R R112, SRZ ;  /* 0x0000000000707805 */ /* 0x000fc4000001ff00 */
[----:B------:R-:W-:Y:S02]  /*1060*/  CS2R R130, SRZ ;  /* 0x0000000000827805 */ /* 0x000fe4000001ff00 */
[----:B------:R-:W-:Y:S01]  /*1070*/  SEL R108, R108, RZ, !P1 ;  /* 0x000000ff6c6c7207 */ /* 0x000fe20004800000 */
[----:B------:R-:W2:Y:S01]  /*1080*/  @!P4 LDG.E.EL R63, desc[UR4][R16.64] ;  /* 0x00000004103fc981 */ /* 0x000ea2000c2e1900 */
[----:B------:R-:W-:Y:S02]  /*1090*/  CS2R R136, SRZ ;  /* 0x0000000000887805 */ /* 0x000fe4000001ff00 */
[----:B------:R-:W-:Y:S01]  /*10a0*/  CS2R R140, SRZ ;  /* 0x00000000008c7805 */ /* 0x000fe2000001ff00 */
[----:B------:R-:W-:Y:S01]  /*10b0*/  ULDC.64 UR6, c[0x0][0x238] ;  /* 0x00008e0000067ab9 */ /* 0x000fe20000000a00 */
[----:B------:R-:W2:Y:S01]  /*10c0*/  @!P4 LDG.E.EL R64, desc[UR4][R16.64] ;  /* 0x000000041040c981 */ /* 0x000ea2000c2e1900 */
[----:B0-----:R-:W-:-:S03]  /*10d0*/  CS2R R74, SRZ ;  /* 0x00000000004a7805 */ /* 0x001fc6000001ff00 */
[----:B------:R1:W2:Y:S04]  /*10e0*/  @!P4 LDG.E.EL R66, desc[UR4][R16.64] ;  /* 0x000000041042c981 */ /* 0x0002a8000c2e1900 */
[----:B------:R-:W2:Y:S04]  /*10f0*/  @!P1 LDG.E.EL R67, desc[UR4][R80.64] ;  /* 0x0000000450439981 */ /* 0x000ea8000c2e1900 */
[----:B------:R0:W2:Y:S01]  /*1100*/  @!P1 LDG.E.EL R56, desc[UR4][R18.64] ;  /* 0x0000000412389981 */ /* 0x0000a2000c2e1900 */
[----:B-1----:R-:W-:-:S03]  /*1110*/  IMAD.WIDE R16, R21, 0x4, R14 ;  /* 0x0000000415107825 */ /* 0x002fc600078e020e */
[----:B------:R-:W2:Y:S04]  /*1120*/  @!P1 LDG.E.EL R68, desc[UR4][R80.64] ;  /* 0x0000000450449981 */ /* 0x000ea8000c2e1900 */
[----:B------:R-:W2:Y:S01]  /*1130*/  @!P4 LDG.E.EL R71, desc[UR4][R16.64] ;  /* 0x000000041047c981 */ /* 0x000ea2000c2e1900 */
[----:B------:R-:W-:Y:S01]  /*1140*/  FADD R134, R134, 0.0010000000474974513054 ;  /* 0x3a83126f86867421 */ /* 0x000fe20000000000 */
[----:B0-----:R-:W0:Y:S02]  /*1150*/  LDC.64 R18, c[0x0][0x290] ;  /* 0x0000a400ff127b82 */ /* 0x001e240000000a00 */
[----:B------:R-:W2:Y:S04]  /*1160*/  @!P4 LDG.E.EL R72, desc[UR4][R16.64] ;  /* 0x000000041048c981 */ /* 0x000ea8000c2e1900 */
[----:B------:R-:W2:Y:S04]  /*1170*/  @!P4 LDG.E.EL R73, desc[UR4][R16.64] ;  /* 0x000000041049c981 */ /* 0x000ea8000c2e1900 */
[----:B------:R3:W2:Y:S04]  /*1180*/  @!P4 LDG.E.EL R74, desc[UR4][R16.64] ;  /* 0x00000004104ac981 */ /* 0x0006a8000c2e1900 */
[----:B------:R-:W2:Y:S04]  /*1190*/  @!P1 LDG.E.EL R69, desc[UR4][R80.64] ;  /* 0x0000000450459981 */ /* 0x000ea8000c2e1900 */
[----:B------:R1:W2:Y:S01]  /*11a0*/  @!P1 LDG.E.EL R70, desc[UR4][R80.64] ;  /* 0x0000000450469981 */ /* 0x0002a2000c2e1900 */
[----:B---3--:R-:W-:-:S04]  /*11b0*/  IMAD.WIDE R16, R21, 0x4, R12 ;  /* 0x0000000415107825 */ /* 0x008fc800078e020c */
[----:B------:R-:W-:Y:S01]  /*11c0*/  FADD R139, R91, 0.0010000000474974513054 ;  /* 0x3a83126f5b8b7421 */ /* 0x000fe20000000000 */
[----:B------:R-:W-:Y:S01]  /*11d0*/  IMAD.WIDE R92, R23, 0x4, R12 ;  /* 0x00000004175c7825 */ /* 0x000fe200078e020c */
[----:B------:R-:W3:Y:S01]  /*11e0*/  @!P4 LDG.E.EL R79, desc[UR4][R16.64] ;  /* 0x00000004104fc981 */ /* 0x000ee2000c2e1900 */
[----:B------:R-:W0:Y:S02]  /*11f0*/  MUFU.SQRT R134, R134 ;  /* 0x0000008600867308 */ /* 0x000e240000002000 */
[----:B------:R-:W-:Y:S01]  /*1200*/  FADD R133, R133, 0.0010000000474974513054 ;  /* 0x3a83126f85857421 */ /* 0x000fe20000000000 */
[----:B-1----:R-:W-:Y:S01]  /*1210*/  CS2R R80, SRZ ;  /* 0x0000000000507805 */ /* 0x002fe2000001ff00 */
[----:B------:R-:W-:Y:S01]  /*1220*/  IMAD.WIDE R14, R23, 0x4, R14 ;  /* 0x00000004170e7825 */ /* 0x000fe200078e020e */
[----:B------:R-:W2:Y:S03]  /*1230*/  @!P4 LDG.E.EL R82, desc[UR4][R16.64] ;  /* 0x000000041052c981 */ /* 0x000ea6000c2e1900 */
[----:B------:R-:W-:Y:S01]  /*1240*/  FADD R132, R100, 0.0010000000474974513054 ;  /* 0x3a83126f64847421 */ /* 0x000fe20000000000 */
[----:B------:R-:W1:Y:S01]  /*1250*/  LDC.64 R12, c[0x0][0x2a0] ;  /* 0x0000a800ff0c7b82 */ /* 0x000e620000000a00 */
[----:B------:R-:W2:Y:S04]  /*1260*/  @!P4 LDG.E.EL R80, desc[UR4][R16.64] ;  /* 0x000000041050c981 */ /* 0x000ea8000c2e1900 */
[----:B------:R-:W2:Y:S01]  /*1270*/  @!P4 LDG.E.EL R81, desc[UR4][R16.64] ;  /* 0x000000041051c981 */ /* 0x000ea2000c2e1900 */
[----:B------:R-:W1:Y:S01]  /*1280*/  MUFU.SQRT R139, R139 ;  /* 0x0000008b008b7308 */ /* 0x000e620000002000 */
[----:B0-----:R-:W-:-:S02]  /*1290*/  FSETP.GT.AND P6, PT, R134, 8.50705917302346158658e+37, PT ;  /* 0x7e8000008600780b */ /* 0x001fc40003fc4000 */
[----:B------:R-:W2:Y:S04]  /*12a0*/  @!P1 LDG.E.EL R76, desc[UR4][R14.64] ;  /* 0x000000040e4c9981 */ /* 0x000ea8000c2e1900 */
[----:B------:R-:W2:Y:S04]  /*12b0*/  @!P1 LDG.E.EL R84, desc[UR4][R92.64] ;  /* 0x000000045c549981 */ /* 0x000ea8000c2e1900 */
[----:B------:R-:W2:Y:S04]  /*12c0*/  @!P1 LDG.E.EL R77, desc[UR4][R14.64] ;  /* 0x000000040e4d9981 */ /* 0x000ea8000c2e1900 */
[----:B------:R-:W2:Y:S01]  /*12d0*/  @!P1 LDG.E.EL R85, desc[UR4][R92.64] ;  /* 0x000000045c559981 */ /* 0x000ea2000c2e1900 */
[----:B------:R-:W-:-:S03]  /*12e0*/  FSETP.GEU.AND P0, PT, R134, 1.175494350822287508e-38, PT ;  /* 0x008000008600780b */ /* 0x000fc60003f0e000 */
[----:B------:R-:W2:Y:S01]  /*12f0*/  @!P1 LDG.E.EL R75, desc[UR4][R14.64] ;  /* 0x000000040e4b9981 */ /* 0x000ea2000c2e1900 */
[----:B------:R-:W-:-:S03]  /*1300*/  IMAD.MOV.U32 R91, RZ, RZ, 0x3e800000 ;  /* 0x3e800000ff5b7424 */ /* 0x000fc600078e00ff */
[----:B------:R0:W2:Y:S04]  /*1310*/  @!P1 LDG.E.EL R78, desc[UR4][R14.64] ;  /* 0x000000040e4e9981 */ /* 0x0000a8000c2e1900 */
[----:B------:R-:W2:Y:S04]  /*1320*/  @!P1 LDG.E.EL R83, desc[UR4][R92.64] ;  /* 0x000000045c539981 */ /* 0x000ea8000c2e1900 */
[----:B------:R1:W2:Y:S01]  /*1330*/  @!P1 LDG.E.EL R86, desc[UR4][R92.64] ;  /* 0x000000045c569981 */ /* 0x0002a2000c2e1900 */
[----:B0-----:R-:W-:-:S04]  /*1340*/  IMAD.WIDE R14, R21, 0x4, R18 ;  /* 0x00000004150e7825 */ /* 0x001fc800078e0212 */
[----:B------:R-:W-:Y:S01]  /*1350*/  IMAD.MOV.U32 R88, RZ, RZ, RZ ;  /* 0x000000ffff587224 */ /* 0x000fe200078e00ff */
[----:B------:R-:W0:Y:S01]  /*1360*/  MUFU.SQRT R133, R133 ;  /* 0x0000008500857308 */ /* 0x000e220000002000 */
[----:B------:R-:W-:-:S04]  /*1370*/  IMAD.WIDE R18, R23, 0x4, R18 ;  /* 0x0000000417127825 */ /* 0x000fc800078e0212 */
[----:B------:R-:W-:Y:S01]  /*1380*/  @P6 FMUL R134, R134, 0.25 ;  /* 0x3e80000086866820 */ /* 0x000fe20000400000 */
[----:B-1----:R-:W-:Y:S01]  /*1390*/  CS2R R92, SRZ ;  /* 0x00000000005c7805 */ /* 0x002fe2000001ff00 */
[----:B------:R-:W2:Y:S04]  /*13a0*/  @P3 LDG.E.EL R87, desc[UR4][R14.64+-0x400] ;  /* 0xfffc00040e573981 */ /* 0x000ea8000c2e1900 */
[----:B------:R-:W2:Y:S04]  /*13b0*/  @P5 LDG.E.EL R94, desc[UR4][R18.64+-0x400] ;  /* 0xfffc0004125e5981 */ /* 0x000ea8000c2e1900 */
[----:B------:R-:W2:Y:S04]  /*13c0*/  @P5 LDG.E.EL R92, desc[UR4][R18.64+-0x400] ;  /* 0xfffc0004125c5981 */ /* 0x000ea8000c2e1900 */
[----:B------:R-:W2:Y:S04]  /*13d0*/  @P5 LDG.E.EL R95, desc[UR4][R18.64+-0x400] ;  /* 0xfffc0004125f5981 */ /* 0x000ea8000c2e1900 */
[----:B------:R1:W2:Y:S01]  /*13e0*/  @P5 LDG.E.EL R93, desc[UR4][R18.64+-0x400] ;  /* 0xfffc0004125d5981 */ /* 0x0002a2000c2e1900 */
[----:B------:R-:W-:Y:S01]  /*13f0*/  @!P0 FMUL R134, R134, 16777216 ;  /* 0x4b80000086868820 */ /* 0x000fe20000400000 */
[----:B------:R-:W0:Y:S02]  /*1400*/  MUFU.SQRT R132, R132 ;  /* 0x0000008400847308 */ /* 0x000e240000002000 */
[----:B------:R-:W2:Y:S01]  /*1410*/  @P3 LDG.E.EL R89, desc[UR4][R14.64+-0x400] ;  /* 0xfffc00040e593981 */ /* 0x000ea2000c2e1900 */
[----:B------:R-:W-:-:S03]  /*1420*/  FADD R105, R105, 0.0010000000474974513054 ;  /* 0x3a83126f69697421 */ /* 0x000fc60000000000 */
[----:B------:R-:W2:Y:S01]  /*1430*/  @P3 LDG.E.EL R90, desc[UR4][R14.64+-0x400] ;  /* 0xfffc00040e5a3981 */ /* 0x000ea2000c2e1900 */
[----:B-1----:R-:W-:Y:S02]  /*1440*/  FSEL R18, R91, 1, P6 ;  /* 0x3f8000005b127808 */ /* 0x002fe40003000000 */
[C---:B------:R-:W-:Y:S01]  /*1450*/  FSETP.GT.AND P6, PT, R139.reuse, 8.50705917302346158658e+37, PT ;  /* 0x7e8000008b00780b */ /* 0x040fe20003fc4000 */
[----:B------:R1:W2:Y:S02]  /*1460*/  @P3 LDG.E.EL R88, desc[UR4][R14.64+-0x400] ;  /* 0xfffc00040e583981 */ /* 0x0002a4000c2e1900 */
[----:B------:R-:W-:Y:S01]  /*1470*/  @!P0 FMUL R18, R18, 16777216 ;  /* 0x4b80000012128820 */ /* 0x000fe20000400000 */
[----:B------:R-:W-:Y:S01]  /*1480*/  FSETP.GEU.AND P0, PT, R139, 1.175494350822287508e-38, PT ;  /* 0x008000008b00780b */ /* 0x000fe20003f0e000 */
[----:B------:R-:W-:Y:S01]  /*1490*/  FADD R118, R118, 0.0010000000474974513054 ;  /* 0x3a83126f76767421 */ /* 0x000fe20000000000 */
[----:B------:R-:W-:Y:S01]  /*14a0*/  FSEL R104, R91, 1, P6 ;  /* 0x3f8000005b687808 */ /* 0x000fe20003000000 */
[----:B------:R-:W-:Y:S01]  /*14b0*/  IMAD.MOV.U32 R98, RZ, RZ, RZ ;  /* 0x000000ffff627224 */ /* 0x000fe200078e00ff */
[----:B------:R-:W-:Y:S01]  /*14c0*/  SEL R123, R99, RZ, P3 ;  /* 0x000000ff637b7207 */ /* 0x000fe20001800000 */
[----:B------:R-:W2:Y:S01]  /*14d0*/  @!P2 LDG.E.EL R131, desc[UR4][R6.64+-0x280] ;  /* 0xfffd80040683a981 */ /* 0x000ea2000c2e1900 */
[----:B-1----:R-:W1:Y:S03]  /*14e0*/  LDC.64 R14, c[0x0][0x2a8] ;  /* 0x0000aa00ff0e7b82 */ /* 0x002e660000000a00 */
[----:B------:R-:W-:Y:S01]  /*14f0*/  @P6 FMUL R139, R139, 0.25 ;  /* 0x3e8000008b8b6820 */ /* 0x000fe20000400000 */
[----:B0-----:R-:W-:Y:S01]  /*1500*/  FSETP.GT.AND P6, PT, R133, 8.50705917302346158658e+37, PT ;  /* 0x7e8000008500780b */ /* 0x001fe20003fc4000 */
[----:B------:R-:W2:Y:S02]  /*1510*/  @!P2 LDG.E.EL R130, desc[UR4][R8.64+-0x280] ;  /* 0xfffd80040882a981 */ /* 0x000ea4000c2e1900 */
[----:B------:R-:W-:Y:S01]  /*1520*/  @!P0 FMUL R139, R139, 16777216 ;  /* 0x4b8000008b8b8820 */ /* 0x000fe20000400000 */
[----:B------:R-:W-:Y:S01]  /*1530*/  @!P0 FMUL R104, R104, 16777216 ;  /* 0x4b80000068688820 */ /* 0x000fe20000400000 */
[----:B------:R-:W-:Y:S01]  /*1540*/  FSETP.GEU.AND P0, PT, R133, 1.175494350822287508e-38, PT ;  /* 0x008000008500780b */ /* 0x000fe20003f0e000 */
[----:B------:R-:W0:Y:S01]  /*1550*/  MUFU.SQRT R105, R105 ;  /* 0x0000006900697308 */ /* 0x000e220000002000 */
[----:B------:R-:W-:-:S06]  /*1560*/  FSEL R103, R91, 1, P6 ;  /* 0x3f8000005b677808 */ /* 0x000fcc0003000000 */
[----:B------:R-:W-:Y:S01]  /*1570*/  @P6 FMUL R133, R133, 0.25 ;  /* 0x3e80000085856820 */ /* 0x000fe20000400000 */
[----:B------:R-:W-:-:S04]  /*1580*/  FSETP.GT.AND P6, PT, R132, 8.50705917302346158658e+37, PT ;  /* 0x7e8000008400780b */ /* 0x000fc80003fc4000 */
[----:B------:R-:W-:Y:S01]  /*1590*/  @!P0 FMUL R133, R133, 16777216 ;  /* 0x4b80000085858820 */ /* 0x000fe20000400000 */
[----:B------:R-:W-:Y:S01]  /*15a0*/  @!P0 FMUL R103, R103, 16777216 ;  /* 0x4b80000067678820 */ /* 0x000fe20000400000 */
[C---:B------:R-:W-:Y:S01]  /*15b0*/  FSETP.GEU.AND P0, PT, R132.reuse, 1.175494350822287508e-38, PT ;  /* 0x008000008400780b */ /* 0x040fe20003f0e000 */
[----:B------:R-:W-:Y:S02]  /*15c0*/  IMAD.MOV.U32 R19, RZ, RZ, RZ ;  /* 0x000000ffff137224 */ /* 0x000fe400078e00ff */
[----:B------:R-:W-:Y:S01]  /*15d0*/  IMAD.WIDE R16, R21, 0x4, R12 ;  /* 0x0000000415107825 */ /* 0x000fe200078e020c */
[----:B------:R-:W-:Y:S01]  /*15e0*/  FSEL R117, R91, 1, P6 ;  /* 0x3f8000005b757808 */ /* 0x000fe20003000000 */
[----:B------:R-:W1:Y:S01]  /*15f0*/  MUFU.SQRT R118, R118 ;  /* 0x0000007600767308 */ /* 0x000e620000002000 */
[----:B------:R-:W-:Y:S01]  /*1600*/  CS2R R100, SRZ ;  /* 0x0000000000647805 */ /* 0x000fe2000001ff00 */
[----:B------:R-:W-:Y:S01]  /*1610*/  @P6 FMUL R132, R132, 0.25 ;  /* 0x3e80000084846820 */ /* 0x000fe20000400000 */
[----:B------:R-:W2:Y:S01]  /*1620*/  @P3 LDG.E.EL R97, desc[UR4][R16.64+-0x400] ;  /* 0xfffc000410613981 */ /* 0x000ea2000c2e1900 */
[----:B------:R-:W-:Y:S01]  /*1630*/  IMAD.MOV.U32 R99, RZ, RZ, RZ ;  /* 0x000000ffff637224 */ /* 0x000fe200078e00ff */
[----:B0-----:R-:W-:-:S02]  /*1640*/  FSETP.GT.AND P6, PT, R105, 8.50705917302346158658e+37, PT ;  /* 0x7e8000006900780b */ /* 0x001fc40003fc4000 */
[----:B------:R-:W2:Y:S01]  /*1650*/  @P3 LDG.E.EL R96, desc[UR4][R16.64+-0x400] ;  /* 0xfffc000410603981 */ /* 0x000ea2000c2e1900 */
[----:B------:R-:W-:-:S03]  /*1660*/  @!P0 FMUL R132, R132, 16777216 ;  /* 0x4b80000084848820 */ /* 0x000fc60000400000 */
[----:B------:R-:W2:Y:S01]  /*1670*/  @P3 LDG.E.EL R98, desc[UR4][R16.64+-0x400] ;  /* 0xfffc000410623981 */ /* 0x000ea2000c2e1900 */
[----:B------:R-:W-:-:S03]  /*1680*/  @!P0 FMUL R117, R117, 16777216 ;  /* 0x4b80000075758820 */ /* 0x000fc60000400000 */
[----:B------:R1:W2:Y:S01]  /*1690*/  @P3 LDG.E.EL R19, desc[UR4][R16.64+-0x400] ;  /* 0xfffc000410133981 */ /* 0x0002a2000c2e1900 */
[----:B------:R-:W-:Y:S01]  /*16a0*/  FSETP.GEU.AND P0, PT, R105, 1.175494350822287508e-38, PT ;  /* 0x008000006900780b */ /* 0x000fe20003f0e000 */
[----:B-1----:R-:W-:Y:S01]  /*16b0*/  IMAD.WIDE R16, R21, 0x4, R14 ;  /* 0x0000000415107825 */ /* 0x002fe200078e020e */
[----:B------:R-:W-:-:S04]  /*16c0*/  SEL R121, R107, RZ, P3 ;  /* 0x000000ff6b797207 */ /* 0x000fc80001800000 */
[----:B------:R-:W2:Y:S04]  /*16d0*/  @P3 LDG.E.EL R102, desc[UR4][R16.64+-0x400] ;  /* 0xfffc000410663981 */ /* 0x000ea8000c2e1900 */
[----:B------:R-:W2:Y:S04]  /*16e0*/  @P3 LDG.E.EL R100, desc[UR4][R16.64+-0x400] ;  /* 0xfffc000410643981 */ /* 0x000ea8000c2e1900 */
[----:B------:R-:W2:Y:S04]  /*16f0*/  @P3 LDG.E.EL R101, desc[UR4][R16.64+-0x400] ;  /* 0xfffc000410653981 */ /* 0x000ea8000c2e1900 */
[----:B------:R0:W2:Y:S01]  /*1700*/  @P3 LDG.E.EL R99, desc[UR4][R16.64+-0x400] ;  /* 0xfffc000410633981 */ /* 0x0000a2000c2e1900 */
[----:B------:R-:W-:Y:S01]  /*1710*/  FSEL R116, R91, 1, P6 ;  /* 0x3f8000005b747808 */ /* 0x000fe20003000000 */
[----:B------:R-:W-:-:S04]  /*1720*/  IMAD.WIDE R14, R23, 0x4, R14 ;  /* 0x00000004170e7825 */ /* 0x000fc800078e020e */
[----:B------:R-:W-:Y:S01]  /*1730*/  @P6 FMUL R105, R105, 0.25 ;  /* 0x3e80000069696820 */ /* 0x000fe20000400000 */
[----:B0-----:R-:W-:Y:S01]  /*1740*/  FADD R16, R108, 0.0010000000474974513054 ;  /* 0x3a83126f6c107421 */ /* 0x001fe20000000000 */
[----:B------:R-:W-:Y:S01]  /*1750*/  FSETP.GT.AND P6, PT, R118, 8.50705917302346158658e+37, PT ;  /* 0x7e8000007600780b */ /* 0x000fe20003fc4000 */
[----:B------:R-:W-:Y:S01]  /*1760*/  @!P0 FMUL R116, R116, 16777216 ;  /* 0x4b80000074748820 */ /* 0x000fe20000400000 */
[----:B------:R-:W-:Y:S01]  /*1770*/  SEL R110, R110, RZ, !P1 ;  /* 0x000000ff6e6e7207 */ /* 0x000fe20004800000 */
[----:B------:R0:W1:Y:S01]  /*1780*/  MUFU.SQRT R107, R16 ;  /* 0x00000010006b7308 */ /* 0x0000620000002000 */
[----:B------:R-:W-:Y:S01]  /*1790*/  @!P0 FMUL R105, R105, 16777216 ;  /* 0x4b80000069698820 */ /* 0x000fe20000400000 */
[----:B------:R-:W3:Y:S01]  /*17a0*/  @P5 LDG.E.EL R115, desc[UR4][R14.64+-0x400] ;  /* 0xfffc00040e735981 */ /* 0x000ee2000c2e1900 */
[----:B------:R-:W-:-:S03]  /*17b0*/  FSETP.GEU.AND P0, PT, R118, 1.175494350822287508e-38, PT ;  /* 0x008000007600780b */ /* 0x000fc60003f0e000 */
[----:B------:R-:W3:Y:S01]  /*17c0*/  @P5 LDG.E.EL R113, desc[UR4][R14.64+-0x400] ;  /* 0xfffc00040e715981 */ /* 0x000ee2000c2e1900 */
[----:B0-----:R-:W-:Y:S01]  /*17d0*/  IMAD.WIDE R16, R23, 0x4, R12 ;  /* 0x0000000417107825 */ /* 0x001fe200078e020c */
[----:B------:R-:W-:-:S03]  /*17e0*/  SEL R128, R124, RZ, P5 ;  /* 0x000000ff7c807207 */ /* 0x000fc60002800000 */
[----:B------:R-:W-:Y:S01]  /*17f0*/  FADD R123, R123, 0.0010000000474974513054 ;  /* 0x3a83126f7b7b7421 */ /* 0x000fe20000000000 */
[----:B------:R-:W3:Y:S04]  /*1800*/  @P5 LDG.E.EL R112, desc[UR4][R14.64+-0x400] ;  /* 0xfffc00040e705981 */ /* 0x000ee8000c2e1900 */
[----:B------:R-:W3:Y:S01]  /*1810*/  @P5 LDG.E.EL R109, desc[UR4][R16.64+-0x400] ;  /* 0xfffc0004106d5981 */ /* 0x000ee2000c2e1900 */
[----:B------:R-:W-:Y:S01]  /*1820*/  FADD R126, R110, 0.0010000000474974513054 ;  /* 0x3a83126f6e7e7421 */ /* 0x000fe20000000000 */
[----:B------:R-:W-:Y:S02]  /*1830*/  IMAD.MOV.U32 R108, RZ, RZ, RZ ;  /* 0x000000ffff6c7224 */ /* 0x000fe400078e00ff */
[----:B------:R-:W-:Y:S01]  /*1840*/  IMAD.MOV.U32 R110, RZ, RZ, RZ ;  /* 0x000000ffff6e7224 */ /* 0x000fe200078e00ff */
[----:B------:R-:W3:Y:S01]  /*1850*/  @P5 LDG.E.EL R111, desc[UR4][R16.64+-0x400] ;  /* 0xfffc0004106f5981 */ /* 0x000ee2000c2e1900 */
[----:B------:R-:W-:Y:S01]  /*1860*/  SEL R12, R119, RZ, P3 ;  /* 0x000000ff770c7207 */ /* 0x000fe20001800000 */
[----:B------:R-:W-:Y:S01]  /*1870*/  @P6 FMUL R118, R118, 0.25 ;  /* 0x3e80000076766820 */ /* 0x000fe20000400000 */
[----:B------:R-:W-:Y:S01]  /*1880*/  FSEL R120, R91, 1, P6 ;  /* 0x3f8000005b787808 */ /* 0x000fe20003000000 */
[----:B------:R0:W0:Y:S01]  /*1890*/  MUFU.SQRT R119, R126 ;  /* 0x0000007e00777308 */ /* 0x0000220000002000 */
[----:B-1----:R-:W-:Y:S01]  /*18a0*/  FSETP.GT.AND P6, PT, R107, 8.50705917302346158658e+37, PT ;  /* 0x7e8000006b00780b */ /* 0x002fe20003fc4000 */
[----:B------:R-:W4:Y:S01]  /*18b0*/  @P5 LDG.E.EL R108, desc[UR4][R16.64+-0x400] ;  /* 0xfffc0004106c5981 */ /* 0x000f22000c2e1900 */
[----:B------:R-:W-:Y:S01]  /*18c0*/  SEL R13, R125, RZ, P5 ;  /* 0x000000ff7d0d7207 */ /* 0x000fe20002800000 */
[----:B------:R-:W-:-:S02]  /*18d0*/  FADD R12, R12, 0.0010000000474974513054 ;  /* 0x3a83126f0c0c7421 */ /* 0x000fc40000000000 */
[----:B------:R1:W5:Y:S01]  /*18e0*/  @P5 LDG.E.EL R110, desc[UR4][R14.64+-0x400] ;  /* 0xfffc00040e6e5981 */ /* 0x000362000c2e1900 */
[----:B------:R-:W-:Y:S01]  /*18f0*/  @!P0 FMUL R118, R118, 16777216 ;  /* 0x4b80000076768820 */ /* 0x000fe20000400000 */
[----:B------:R-:W-:Y:S01]  /*1900*/  @!P0 FMUL R120, R120, 16777216 ;  /* 0x4b80000078788820 */ /* 0x000fe20000400000 */
[----:B------:R-:W-:Y:S01]  /*1910*/  FSETP.GEU.AND P0, PT, R107, 1.175494350822287508e-38, PT ;  /* 0x008000006b00780b */ /* 0x000fe20003f0e000 */
[----:B------:R1:W-:Y:S01]  /*1920*/  MUFU.SQRT R125, R12 ;  /* 0x0000000c007d7308 */ /* 0x0003e20000002000 */
[----:B------:R-:W-:Y:S01]  /*1930*/  FADD R124, R13, 0.0010000000474974513054 ;  /* 0x3a83126f0d7c7421 */ /* 0x000fe20000000000 */
[----:B------:R-:W-:Y:S01]  /*1940*/  FADD R13, R128, 0.0010000000474974513054 ;  /* 0x3a83126f800d7421 */ /* 0x000fe20000000000 */
[----:B------:R-:W5:Y:S01]  /*1950*/  @P5 LDG.E.EL R114, desc[UR4][R16.64+-0x400] ;  /* 0xfffc000410725981 */ /* 0x000f62000c2e1900 */
[----:B------:R-:W-:Y:S02]  /*1960*/  SEL R135, R127, RZ, P5 ;  /* 0x000000ff7f877207 */ /* 0x000fe40002800000 */
[----:B0-----:R-:W-:Y:S01]  /*1970*/  FSEL R126, R91, 1, P6 ;  /* 0x3f8000005b7e7808 */ /* 0x001fe20003000000 */
[----:B-1----:R-:W0:Y:S01]  /*1980*/  LDC.64 R14, c[0x0][0x280] ;  /* 0x0000a000ff0e7b82 */ /* 0x002e220000000a00 */
[----:B------:R-:W-:Y:S01]  /*1990*/  SEL R12, R129, RZ, P5 ;  /* 0x000000ff810c7207 */ /* 0x000fe20002800000 */
[----:B------:R1:W-:Y:S01]  /*19a0*/  MUFU.SQRT R127, R13 ;  /* 0x0000000d007f7308 */ /* 0x0003e20000002000 */
[----:B------:R-:W-:Y:S01]  /*19b0*/  SEL R122, R106, RZ, P3 ;  /* 0x000000ff6a7a7207 */ /* 0x000fe20001800000 */
[----:B------:R-:W-:-:S02]  /*19c0*/  @P6 FMUL R107, R107, 0.25 ;  /* 0x3e8000006b6b6820 */ /* 0x000fc40000400000 */
[----:B------:R-:W-:Y:S01]  /*19d0*/  FADD R142, R12, 0.0010000000474974513054 ;  /* 0x3a83126f0c8e7421 */ /* 0x000fe20000000000 */
[----:B------:R-:W-:Y:S01]  /*19e0*/  IMAD.MOV.U32 R106, RZ, RZ, RZ ;  /* 0x000000ffff6a7224 */ /* 0x000fe200078e00ff */
[----:B------:R-:W-:Y:S02]  /*19f0*/  FSETP.GT.AND P6, PT, R119, 8.50705917302346158658e+37, PT ;  /* 0x7e8000007700780b */ /* 0x000fe40003fc4000 */
[----:B------:R-:W1:Y:S02]  /*1a00*/  MUFU.SQRT R123, R123 ;  /* 0x0000007b007b7308 */ /* 0x000e640000002000 */
[----:B-1----:R-:W1:Y:S01]  /*1a10*/  LDC.64 R12, c[0x0][0x268] ;  /* 0x00009a00ff0c7b82 */ /* 0x002e620000000a00 */
[----:B------:R-:W-:Y:S01]  /*1a20*/  @!P0 FMUL R107, R107, 16777216 ;  /* 0x4b8000006b6b8820 */ /* 0x000fe20000400000 */
[----:B------:R-:W-:Y:S01]  /*1a30*/  @!P0 FMUL R126, R126, 16777216 ;  /* 0x4b8000007e7e8820 */ /* 0x000fe20000400000 */
[----:B------:R-:W-:Y:S01]  /*1a40*/  FSETP.GEU.AND P0, PT, R119, 1.175494350822287508e-38, PT ;  /* 0x008000007700780b */ /* 0x000fe20003f0e000 */
[----:B------:R0:W5:Y:S01]  /*1a50*/  @!P2 LDG.E.EL R106, desc[UR4][R10.64+-0x280] ;  /* 0xfffd80040a6aa981 */ /* 0x000162000c2e1900 */
[----:B------:R-:W-:Y:S01]  /*1a60*/  FADD R122, R122, 0.0010000000474974513054 ;  /* 0x3a83126f7a7a7421 */ /* 0x000fe20000000000 */
[----:B------:R-:W-:-:S02]  /*1a70*/  FSEL R128, R91, 1, P6 ;  /* 0x3f8000005b807808 */ /* 0x000fc40003000000 */
[----:B0-----:R-:W0:Y:S03]  /*1a80*/  LDC.64 R10, c[0x0][0x278] ;  /* 0x00009e00ff0a7b82 */ /* 0x001e260000000a00 */
[----:B------:R-:W1:Y:S01]  /*1a90*/  MUFU.SQRT R122, R122 ;  /* 0x0000007a007a7308 */ /* 0x000e620000002000 */
[----:B------:R-:W-:Y:S01]  /*1aa0*/  @P6 FMUL R119, R119, 0.25 ;  /* 0x3e80000077776820 */ /* 0x000fe20000400000 */
[----:B------:R-:W-:-:S03]  /*1ab0*/  FSETP.GT.AND P6, PT, R123, 8.50705917302346158658e+37, PT ;  /* 0x7e8000007b00780b */ /* 0x000fc60003fc4000 */
[----:B------:R-:W-:Y:S01]  /*1ac0*/  @!P0 FMUL R128, R128, 16777216 ;  /* 0x4b80000080808820 */ /* 0x000fe20000400000 */
[----:B------:R-:W-:Y:S01]  /*1ad0*/  @!P0 FMUL R119, R119, 16777216 ;  /* 0x4b80000077778820 */ /* 0x000fe20000400000 */
[----:B------:R-:W-:Y:S01]  /*1ae0*/  FSETP.GEU.AND P0, PT, R123, 1.175494350822287508e-38, PT ;  /* 0x008000007b00780b */ /* 0x000fe20003f0e000 */
[----:B-1----:R-:W-:Y:S01]  /*1af0*/  IMAD.WIDE R6, R21, 0x4, R12 ;  /* 0x0000000415067825 */ /* 0x002fe200078e020c */
[----:B------:R-:W-:Y:S01]  /*1b00*/  FSEL R143, R91, 1, P6 ;  /* 0x3f8000005b8f7808 */ /* 0x000fe20003000000 */
[----:B------:R1:W-:Y:S03]  /*1b10*/  MUFU.RCP R151, R139 ;  /* 0x0000008b00977308 */ /* 0x0003e60000001000 */
[----:B------:R-:W5:Y:S02]  /*1b20*/  @!P2 LDG.E.EL R136, desc[UR4][R6.64+-0x280] ;  /* 0xfffd80040688a981 */ /* 0x000f64000c2e1900 */
[----:B------:R-:W-:Y:S01]  /*1b30*/  @P6 FMUL R123, R123, 0.25 ;  /* 0x3e8000007b7b6820 */ /* 0x000fe20000400000 */
[C---:B------:R-:W-:Y:S01]  /*1b40*/  FSETP.GT.AND P6, PT, R122.reuse, 8.50705917302346158658e+37, PT ;  /* 0x7e8000007a00780b */ /* 0x040fe20003fc4000 */
[----:B------:R-:W-:Y:S01]  /*1b50*/  IMAD.WIDE R16, R21, 0x4, R14 ;  /* 0x0000000415107825 */ /* 0x000fe200078e020e */
[----:B------:R-:W5:Y:S03]  /*1b60*/  @!P2 LDG.E.EL R137, desc[UR4][R6.64+-0x280] ;  /* 0xfffd80040689a981 */ /* 0x000f66000c2e1900 */
[----:B------:R-:W-:Y:S01]  /*1b70*/  @!P0 FMUL R123, R123, 16777216 ;  /* 0x4b8000007b7b8820 */ /* 0x000fe20000400000 */
[----:B-1----:R-:W-:Y:S01]  /*1b80*/  CS2R R138, SRZ ;  /* 0x00000000008a7805 */ /* 0x002fe2000001ff00 */
[----:B------:R-:W-:Y:S01]  /*1b90*/  @!P0 FMUL R143, R143, 16777216 ;  /* 0x4b8000008f8f8820 */ /* 0x000fe20000400000 */
[C---:B------:R-:W-:Y:S01]  /*1ba0*/  FSETP.GEU.AND P0, PT, R122.reuse, 1.175494350822287508e-38, PT ;  /* 0x008000007a00780b */ /* 0x040fe20003f0e000 */
[----:B0-----:R-:W-:Y:S01]  /*1bb0*/  IMAD.WIDE R8, R21, 0x4, R10 ;  /* 0x0000000415087825 */ /* 0x001fe200078e020a */
[----:B------:R-:W5:Y:S01]  /*1bc0*/  @!P2 LDG.E.EL R141, desc[UR4][R16.64+-0x280] ;  /* 0xfffd8004108da981 */ /* 0x000f62000c2e1900 */
[----:B------:R-:W-:Y:S03]  /*1bd0*/  MUFU.RCP R156, R133 ;  /* 0x00000085009c7308 */ /* 0x000fe60000001000 */
[----:B------:R-:W5:Y:S01]  /*1be0*/  @!P2 LDG.E.EL R139, desc[UR4][R8.64+-0x280] ;  /* 0xfffd8004088ba981 */ /* 0x000f62000c2e1900 */
[----:B------:R-:W-:-:S03]  /*1bf0*/  @P6 FMUL R122, R122, 0.25 ;  /* 0x3e8000007a7a6820 */ /* 0x000fc60000400000 */
[----:B------:R-:W5:Y:S01]  /*1c00*/  @!P2 LDG.E.EL R138, desc[UR4][R6.64+-0x280] ;  /* 0xfffd8004068aa981 */ /* 0x000f62000c2e1900 */
[----:B------:R0:W-:Y:S01]  /*1c10*/  MUFU.RCP R154, R132 ;  /* 0x00000084009a7308 */ /* 0x0001e20000001000 */
[----:B------:R-:W-:Y:S01]  /*1c20*/  FADD R135, R135, 0.0010000000474974513054 ;  /* 0x3a83126f87877421 */ /* 0x000fe20000000000 */
[----:B------:R-:W-:Y:S01]  /*1c30*/  @!P0 FMUL R122, R122, 16777216 ;  /* 0x4b8000007a7a8820 */ /* 0x000fe20000400000 */
[----:B------:R-:W5:Y:S01]  /*1c40*/  @!P2 LDG.E.EL R140, desc[UR4][R8.64+-0x280] ;  /* 0xfffd8004088ca981 */ /* 0x000f62000c2e1900 */
[----:B0-----:R-:W-:-:S04]  /*1c50*/  CS2R R132, SRZ ;  /* 0x0000000000847805 */ /* 0x001fc8000001ff00 */
[----:B------:R-:W-:Y:S02]  /*1c60*/  MUFU.SQRT R129, R135 ;  /* 0x0000008700817308 */ /* 0x000fe40000002000 */
[----:B------:R-:W5:Y:S06]  /*1c70*/  @!P2 LDG.E.EL R133, desc[UR4][R16.64+-0x280] ;  /* 0xfffd80041085a981 */ /* 0x000f6c000c2e1900 */
[----:B------:R0:W-:Y:S01]  /*1c80*/  MUFU.RCP R145, R134 ;  /* 0x0000008600917308 */ /* 0x0001e20000001000 */
[----:B------:R-:W-:Y:S01]  /*1c90*/  FADD R121, R121, 0.0010000000474974513054 ;  /* 0x3a83126f79797421 */ /* 0x000fe20000000000 */
[----:B------:R-:W5:Y:S06]  /*1ca0*/  @!P2 LDG.E.EL R132, desc[UR4][R16.64+-0x280] ;  /* 0xfffd80041084a981 */ /* 0x000f6c000c2e1900 */
[----:B------:R-:W-:Y:S01]  /*1cb0*/  MUFU.RCP R148, R123 ;  /* 0x0000007b00947308 */ /* 0x000fe20000001000 */
[----:B0-----:R-:W-:-:S06]  /*1cc0*/  CS2R R134, SRZ ;  /* 0x0000000000867805 */ /* 0x001fcc000001ff00 */
[----:B------:R0:W5:Y:S01]  /*1cd0*/  @!P2 LDG.E.EL R134, desc[UR4][R6.64+-0x280] ;  /* 0xfffd80040686a981 */ /* 0x000162000c2e1900 */
[----:B------:R1:W-:Y:S03]  /*1ce0*/  MUFU.RCP R149, R122 ;  /* 0x0000007a00957308 */ /* 0x0003e60000001000 */
[----:B------:R0:W5:Y:S01]  /*1cf0*/  @!P2 LDG.E.EL R135, desc[UR4][R4.64+-0x280] ;  /* 0xfffd80040487a981 */ /* 0x000162000c2e1900 */
[----:B-1----:R-:W-:Y:S01]  /*1d00*/  CS2R R122, SRZ ;  /* 0x00000000007a7805 */ /* 0x002fe2000001ff00 */
[----:B0-----:R-:W-:-:S03]  /*1d10*/  IMAD.MOV.U32 R6, RZ, RZ, RZ ;  /* 0x000000ffff067224 */ /* 0x001fc600078e00ff */
[----:B------:R-:W0:Y:S02]  /*1d20*/  MUFU.SQRT R121, R121 ;  /* 0x0000007900797308 */ /* 0x000e240000002000 */
[----:B------:R-:W5:Y:S04]  /*1d30*/  @!P2 LDG.E.EL R123, desc[UR4][R8.64+-0x280] ;  /* 0xfffd8004087ba981 */ /* 0x000f68000c2e1900 */
[----:B------:R-:W5:Y:S04]  /*1d40*/  @!P2 LDG.E.EL R6, desc[UR4][R16.64+-0x280] ;  /* 0xfffd80041006a981 */ /* 0x000f68000c2e1900 */
[----:B------:R1:W5:Y:S01]  /*1d50*/  @!P2 LDG.E.EL R122, desc[UR4][R8.64+-0x280] ;  /* 0xfffd8004087aa981 */ /* 0x000362000c2e1900 */
[----:B------:R-:W-:-:S02]  /*1d60*/  FSEL R144, R91, 1, P6 ;  /* 0x3f8000005b907808 */ /* 0x000fc40003000000 */
[----:B0-----:R-:W-:-:S03]  /*1d70*/  FSETP.GT.AND P6, PT, R121, 8.50705917302346158658e+37, PT ;  /* 0x7e8000007900780b */ /* 0x001fc60003fc4000 */
[----:B------:R-:W-:Y:S01]  /*1d80*/  @!P0 FMUL R144, R144, 16777216 ;  /* 0x4b80000090908820 */ /* 0x000fe20000400000 */
[----:B------:R-:W-:Y:S01]  /*1d90*/  FSETP.GEU.AND P0, PT, R121, 1.175494350822287508e-38, PT ;  /* 0x008000007900780b */ /* 0x000fe20003f0e000 */
[----:B------:R-:W0:Y:S01]  /*1da0*/  MUFU.SQRT R124, R124 ;  /* 0x0000007c007c7308 */ /* 0x000e220000002000 */
[----:B------:R-:W-:-:S07]  /*1db0*/  FSEL R146, R91, 1, P6 ;  /* 0x3f8000005b927808 */ /* 0x000fce0003000000 */
[----:B------:R-:W-:Y:S01]  /*1dc0*/  @P6 FMUL R121, R121, 0.25 ;  /* 0x3e80000079796820 */ /* 0x000fe20000400000 */
[----:B------:R-:W-:-:S03]  /*1dd0*/  FSETP.GT.AND P6, PT, R125, 8.50705917302346158658e+37, PT ;  /* 0x7e8000007d00780b */ /* 0x000fc60003fc4000 */
[----:B------:R-:W-:Y:S01]  /*1de0*/  @!P0 FMUL R121, R121, 16777216 ;  /* 0x4b80000079798820 */ /* 0x000fe20000400000 */
[----:B------:R-:W-:Y:S01]  /*1df0*/  @!P0 FMUL R146, R146, 16777216 ;  /* 0x4b80000092928820 */ /* 0x000fe20000400000 */
[----:B------:R-:W-:Y:S02]  /*1e00*/  FSETP.GEU.AND P0, PT, R125, 1.175494350822287508e-38, PT ;  /* 0x008000007d00780b */ /* 0x000fe40003f0e000 */
[----:B------:R-:W-:-:S06]  /*1e10*/  FSEL R147, R91, 1, P6 ;  /* 0x3f8000005b937808 */ /* 0x000fcc0003000000 */
[----:B------:R-:W-:Y:S01]  /*1e20*/  @P6 FMUL R125, R125, 0.25 ;  /* 0x3e8000007d7d6820 */ /* 0x000fe20000400000 */
[----:B0-----:R-:W-:-:S04]  /*1e30*/  FSETP.GT.AND P6, PT, R124, 8.50705917302346158658e+37, PT ;  /* 0x7e8000007c00780b */ /* 0x001fc80003fc4000 */
[----:B------:R-:W-:Y:S01]  /*1e40*/  @!P0 FMUL R125, R125, 16777216 ;  /* 0x4b8000007d7d8820 */ /* 0x000fe20000400000 */
[----:B------:R-:W-:Y:S01]  /*1e50*/  @!P0 FMUL R147, R147, 16777216 ;  /* 0x4b80000093938820 */ /* 0x000fe20000400000 */
[----:B------:R-:W-:Y:S02]  /*1e60*/  FSETP.GEU.AND P0, PT, R124, 1.175494350822287508e-38, PT ;  /* 0x008000007c00780b */ /* 0x000fe40003f0e000 */
[----:B------:R-:W-:-:S05]  /*1e70*/  FSEL R150, R91, 1, P6 ;  /* 0x3f8000005b967808 */ /* 0x000fca0003000000 */
[----:B------:R-:W-:Y:S01]  /*1e80*/  @P6 FMUL R124, R124, 0.25 ;  /* 0x3e8000007c7c6820 */ /* 0x000fe20000400000 */
[----:B------:R-:W-:-:S05]  /*1e90*/  FSETP.GT.AND P6, PT, R127, 8.50705917302346158658e+37, PT ;  /* 0x7e8000007f00780b */ /* 0x000fca0003fc4000 */
[----:B------:R-:W-:Y:S01]  /*1ea0*/  @!P0 FMUL R124, R124, 16777216 ;  /* 0x4b8000007c7c8820 */ /* 0x000fe20000400000 */
[----:B------:R-:W-:Y:S01]  /*1eb0*/  @!P0 FMUL R150, R150, 16777216 ;  /* 0x4b80000096968820 */ /* 0x000fe20000400000 */
[----:B------:R-:W-:Y:S02]  /*1ec0*/  FSETP.GEU.AND P0, PT, R127, 1.175494350822287508e-38, PT ;  /* 0x008000007f00780b */ /* 0x000fe40003f0e000 */
[----:B------:R-:W-:-:S04]  /*1ed0*/  FSEL R4, R91, 1, P6 ;  /* 0x3f8000005b047808 */ /* 0x000fc80003000000 */
[----:B------:R-:W-:Y:S01]  /*1ee0*/  @P6 FMUL R127, R127, 0.25 ;  /* 0x3e8000007f7f6820 */ /* 0x000fe20000400000 */
[----:B------:R-:W-:-:S06]  /*1ef0*/  FSETP.GT.AND P6, PT, R129, 8.50705917302346158658e+37, PT ;  /* 0x7e8000008100780b */ /* 0x000fcc0003fc4000 */
[----:B------:R-:W-:Y:S01]  /*1f00*/  @!P0 FMUL R127, R127, 16777216 ;  /* 0x4b8000007f7f8820 */ /* 0x000fe20000400000 */
[----:B------:R-:W-:Y:S01]  /*1f10*/  @!P0 FMUL R4, R4, 16777216 ;  /* 0x4b80000004048820 */ /* 0x000fe20000400000 */
[----:B------:R-:W-:-:S05]  /*1f20*/  FSETP.GEU.AND P0, PT, R129, 1.175494350822287508e-38, PT ;  /* 0x008000008100780b */ /* 0x000fca0003f0e000 */
[----:B------:R-:W-:Y:S01]  /*1f30*/  @P6 FMUL R129, R129, 0.25 ;  /* 0x3e80000081816820 */ /* 0x000fe20000400000 */
[----:B------:R-:W0:Y:S07]  /*1f40*/  MUFU.RCP R5, R118 ;  /* 0x0000007600057308 */ /* 0x000e2e0000001000 */
[----:B------:R-:W-:Y:S01]  /*1f50*/  @!P0 FMUL R129, R129, 16777216 ;  /* 0x4b80000081818820 */ /* 0x000fe20000400000 */
[----:B------:R-:W-:Y:S01]  /*1f60*/  MUFU.SQRT R142, R142 ;  /* 0x0000008e008e7308 */ /* 0x000fe20000002000 */
[----:B-1----:R-:W-:-:S02]  /*1f70*/  SEL R9, R52, RZ, !P4 ;  /* 0x000000ff34097207 */ /* 0x002fc40006000000 */
[----:B------:R-:W-:-:S05]  /*1f80*/  SEL R52, R59, RZ, !P2 ;  /* 0x000000ff3b347207 */ /* 0x000fca0005000000 */
[----:B------:R-:W1:Y:S01]  /*1f90*/  MUFU.RCP R129, R129 ;  /* 0x0000008100817308 */ /* 0x000e620000001000 */
[----:B------:R-:W-:Y:S01]  /*1fa0*/  FSEL R8, R91, 1, P6 ;  /* 0x3f8000005b087808 */ /* 0x000fe20003000000 */
[----:B------:R-:W-:Y:S01]  /*1fb0*/  FMUL R145, R145, R18 ;  /* 0x0000001291917220 */ /* 0x000fe20000400000 */
[----:B------:R-:W-:Y:S01]  /*1fc0*/  SEL R18, R65, RZ, !P4 ;  /* 0x000000ff41127207 */ /* 0x000fe20006000000 */
[----:B------:R-:W-:-:S04]  /*1fd0*/  FADD R52, R52, 0.0010000000474974513054 ;  /* 0x3a83126f34347421 */ /* 0x000fc80000000000 */
[----:B------:R-:W1:Y:S01]  /*1fe0*/  MUFU.RCP R105, R105 ;  /* 0x0000006900697308 */ /* 0x000e620000001000 */
[----:B------:R-:W-:Y:S01]  /*1ff0*/  @!P0 FMUL R8, R8, 16777216 ;  /* 0x4b80000008088820 */ /* 0x000fe20000400000 */
[----:B0-----:R-:W-:Y:S01]  /*2000*/  FMUL R120, R5, R120 ;  /* 0x0000007805787220 */ /* 0x001fe20000400000 */
[----:B------:R-:W-:Y:S01]  /*2010*/  FADD R9, R9, -R18 ;  /* 0x8000001209097221 */ /* 0x000fe20000000000 */
[----:B------:R-:W-:Y:S01]  /*2020*/  FMUL R156, R156, R103 ;  /* 0x000000679c9c7220 */ /* 0x000fe20000400000 */
[----:B--2---:R-:W-:-:S03]  /*2030*/  SEL R18, R67, RZ, !P1 ;  /* 0x000000ff43127207 */ /* 0x004fc60004800000 */
[----:B------:R-:W0:Y:S01]  /*2040*/  MUFU.RCP R7, R124 ;  /* 0x0000007c00077308 */ /* 0x000e220000001000 */
[----:B-1----:R-:W-:Y:S01]  /*2050*/  FMUL R5, R129, R8 ;  /* 0x0000000881057220 */ /* 0x002fe20000400000 */
[----:B------:R-:W-:Y:S02]  /*2060*/  SEL R55, R55, RZ, !P1 ;  /* 0x000000ff37377207 */ /* 0x000fe40004800000 */
[----:B------:R-:W-:Y:S02]  /*2070*/  FSETP.GT.AND P6, PT, R142, 8.50705917302346158658e+37, PT ;  /* 0x7e8000008e00780b */ /* 0x000fe40003fc4000 */
[----:B------:R-:W-:Y:S02]  /*2080*/  SEL R8, R51, RZ, !P4 ;  /* 0x000000ff33087207 */ /* 0x000fe40006000000 */
[----:B------:R-:W1:Y:S01]  /*2090*/  MUFU.SQRT R52, R52 ;  /* 0x0000003400347308 */ /* 0x000e620000002000 */
[----:B------:R-:W-:Y:S01]  /*20a0*/  SEL R51, R54, RZ, !P4 ;  /* 0x000000ff36337207 */ /* 0x000fe20006000000 */
[----:B------:R-:W-:Y:S01]  /*20b0*/  FMUL R156, R156, R9 ;  /* 0x000000099c9c7220 */ /* 0x000fe20000400000 */
[----:B------:R-:W-:-:S02]  /*20c0*/  SEL R63, R63, RZ, !P4 ;  /* 0x000000ff3f3f7207 */ /* 0x000fc40006000000 */
[----:B------:R-:W-:Y:S02]  /*20d0*/  SEL R16, R50, RZ, !P4 ;  /* 0x000000ff32107207 */ /* 0x000fe40006000000 */
[----:B------:R-:W-:Y:S01]  /*20e0*/  SEL R54, R60, RZ, !P2 ;  /* 0x000000ff3c367207 */ /* 0x000fe20005000000 */
[----:B------:R-:W-:Y:S01]  /*20f0*/  FMUL R116, R105, R116 ;  /* 0x0000007469747220 */ /* 0x000fe20000400000 */
[----:B------:R-:W-:Y:S01]  /*2100*/  FADD R9, R55, -R18 ;  /* 0x8000001237097221 */ /* 0x000fe20000000000 */
[----:B------:R-:W-:Y:S02]  /*2110*/  SEL R59, R68, RZ, !P1 ;  /* 0x000000ff443b7207 */ /* 0x000fe40004800000 */
[----:B------:R-:W-:Y:S01]  /*2120*/  SEL R56, R56, RZ, !P1 ;  /* 0x000000ff38387207 */ /* 0x000fe20004800000 */
[----:B------:R-:W-:Y:S01]  /*2130*/  FADD R16, R16, -R63 ;  /* 0x8000003f10107221 */ /* 0x000fe20000000000 */
[----:B------:R-:W-:Y:S01]  /*2140*/  FADD R54, R54, 0.0010000000474974513054 ;  /* 0x3a83126f36367421 */ /* 0x000fe20000000000 */
[----:B------:R-:W-:Y:S01]  /*2150*/  FMUL R50, R116, R9 ;  /* 0x0000000974327220 */ /* 0x000fe20000400000 */
[----:B------:R-:W-:Y:S01]  /*2160*/  SEL R71, R71, RZ, !P4 ;  /* 0x000000ff47477207 */ /* 0x000fe20006000000 */
[----:B------:R-:W-:Y:S01]  /*2170*/  FADD R9, R56, -R59 ;  /* 0x8000003b38097221 */ /* 0x000fe20000000000 */
[----:B---3--:R-:W-:Y:S01]  /*2180*/  SEL R56, R79, RZ, !P4 ;  /* 0x000000ff4f387207 */ /* 0x008fe20006000000 */
[----:B------:R-:W-:Y:S01]  /*2190*/  FMUL R16, R145, R16 ;  /* 0x0000001091107220 */ /* 0x000fe20000400000 */
[C---:B------:R-:W-:Y:S01]  /*21a0*/  FSETP.GEU.AND P0, PT, R142.reuse, 1.175494350822287508e-38, PT ;  /* 0x008000008e00780b */ /* 0x040fe20003f0e000 */
[----:B0-----:R-:W-:Y:S01]  /*21b0*/  FMUL R150, R7, R150 ;  /* 0x0000009607967220 */ /* 0x001fe20000400000 */
[----:B------:R-:W-:Y:S01]  /*21c0*/  @P6 FMUL R142, R142, 0.25 ;  /* 0x3e8000008e8e6820 */ /* 0x000fe20000400000 */
[----:B------:R-:W-:Y:S01]  /*21d0*/  FSEL R7, R91, 1, P6 ;  /* 0x3f8000005b077808 */ /* 0x000fe20003000000 */
[----:B------:R-:W-:Y:S01]  /*21e0*/  MUFU.SQRT R54, R54 ;  /* 0x0000003600367308 */ /* 0x000fe20000002000 */
[----:B-1----:R-:W-:Y:S01]  /*21f0*/  FSETP.GT.AND P6, PT, R52, 8.50705917302346158658e+37, PT ;  /* 0x7e8000003400780b */ /* 0x002fe20003fc4000 */
[----:B------:R-:W-:Y:S01]  /*2200*/  FFMA R16, R71, R16, R56 ;  /* 0x0000001047107223 */ /* 0x000fe20000000038 */
[----:B----4-:R-:W-:-:S05]  /*2210*/  SEL R56, R61, RZ, !P2 ;  /* 0x000000ff3d387207 */ /* 0x010fca0005000000 */
[----:B------:R-:W0:Y:S01]  /*2220*/  MUFU.RCP R119, R119 ;  /* 0x0000007700777308 */ /* 0x000e220000001000 */
[----:B------:R-:W-:Y:S01]  /*2230*/  SEL R17, R64, RZ, !P4 ;  /* 0x000000ff40117207 */ /* 0x000fe20006000000 */
[----:B------:R-:W-:Y:S01]  /*2240*/  FADD R56, R56, 0.0010000000474974513054 ;  /* 0x3a83126f38387421 */ /* 0x000fe20000000000 */
[----:B------:R-:W-:-:S05]  /*2250*/  SEL R66, R66, RZ, !P4 ;  /* 0x000000ff42427207 */ /* 0x000fca0006000000 */
[----:B------:R-:W1:Y:S01]  /*2260*/  MUFU.RCP R107, R107 ;  /* 0x0000006b006b7308 */ /* 0x000e620000001000 */
[----:B------:R-:W-:Y:S02]  /*2270*/  SEL R18, R69, RZ, !P1 ;  /* 0x000000ff45127207 */ /* 0x000fe40004800000 */
[----:B------:R-:W-:Y:S01]  /*2280*/  SEL R55, R57, RZ, !P1 ;  /* 0x000000ff39377207 */ /* 0x000fe20004800000 */
[----:B------:R-:W-:Y:S01]  /*2290*/  FADD R8, R8, -R17 ;  /* 0x8000001108087221 */ /* 0x000fe20000000000 */
[----:B------:R-:W-:Y:S01]  /*22a0*/  SEL R70, R70, RZ, !P1 ;  /* 0x000000ff46467207 */ /* 0x000fe20004800000 */
[----:B------:R-:W-:Y:S01]  /*22b0*/  FMUL R151, R151, R104 ;  /* 0x0000006897977220 */ /* 0x000fe20000400000 */
[----:B------:R-:W-:Y:S01]  /*22c0*/  SEL R17, R58, RZ, !P1 ;  /* 0x000000ff3a117207 */ /* 0x000fe20004800000 */
[----:B------:R-:W-:Y:S01]  /*22d0*/  @!P0 FMUL R142, R142, 16777216 ;  /* 0x4b8000008e8e8820 */ /* 0x000fe20000400000 */
[----:B------:R-:W-:Y:S01]  /*22e0*/  @!P0 FMUL R7, R7, 16777216 ;  /* 0x4b80000007078820 */ /* 0x000fe20000400000 */
[----:B------:R-:W-:Y:S01]  /*22f0*/  FMUL R154, R154, R117 ;  /* 0x000000759a9a7220 */ /* 0x000fe20000400000 */
[----:B------:R-:W-:Y:S01]  /*2300*/  FADD R51, R51, -R66 ;  /* 0x8000004233337221 */ /* 0x000fe20000000000 */
[----:B------:R-:W-:Y:S01]  /*2310*/  FADD R55, R55, -R18 ;  /* 0x8000001237377221 */ /* 0x000fe20000000000 */
[----:B------:R-:W-:Y:S01]  /*2320*/  FSETP.GEU.AND P0, PT, R52, 1.175494350822287508e-38, PT ;  /* 0x008000003400780b */ /* 0x000fe20003f0e000 */
[----:B------:R-:W-:Y:S01]  /*2330*/  FMUL R18, R120, R9 ;  /* 0x0000000978127220 */ /* 0x000fe20000400000 */
[----:B------:R-:W2:Y:S01]  /*2340*/  MUFU.SQRT R56, R56 ;  /* 0x0000003800387308 */ /* 0x000ea20000002000 */
[----:B------:R-:W-:Y:S01]  /*2350*/  @P6 FMUL R52, R52, 0.25 ;  /* 0x3e80000034346820 */ /* 0x000fe20000400000 */
[----:B------:R-:W-:Y:S01]  /*2360*/  FSEL R57, R91, 1, P6 ;  /* 0x3f8000005b397808 */ /* 0x000fe20003000000 */
[----:B0-----:R-:W-:Y:S01]  /*2370*/  FMUL R128, R119, R128 ;  /* 0x0000008077807220 */ /* 0x001fe20000400000 */
[----:B------:R-:W-:Y:S01]  /*2380*/  SEL R9, R72, RZ, !P4 ;  /* 0x000000ff48097207 */ /* 0x000fe20006000000 */
[----:B------:R-:W-:Y:S01]  /*2390*/  FMUL R8, R151, R8 ;  /* 0x0000000897087220 */ /* 0x000fe20000400000 */
[----:B------:R-:W-:Y:S01]  /*23a0*/  SEL R80, R80, RZ, !P4 ;  /* 0x000000ff50507207 */ /* 0x000fe20006000000 */
[----:B------:R-:W-:Y:S01]  /*23b0*/  FADD R17, R17, -R70 ;  /* 0x8000004611117221 */ /* 0x000fe20000000000 */
[----:B------:R-:W-:Y:S01]  /*23c0*/  FSETP.GT.AND P6, PT, R54, 8.50705917302346158658e+37, PT ;  /* 0x7e8000003600780b */ /* 0x000fe20003fc4000 */
[----:B------:R-:W-:Y:S01]  /*23d0*/  FMUL R51, R154, R51 ;  /* 0x000000339a337220 */ /* 0x000fe20000400000 */
[----:B------:R-:W-:-:S02]  /*23e0*/  SEL R73, R73, RZ, !P4 ;  /* 0x000000ff49497207 */ /* 0x000fc40006000000 */
[----:B------:R-:W-:Y:S02]  /*23f0*/  SEL R58, R81, RZ, !P4 ;  /* 0x000000ff513a7207 */ /* 0x000fe40006000000 */
[----:B------:R-:W-:Y:S02]  /*2400*/  SEL R74, R74, RZ, !P4 ;  /* 0x000000ff4a4a7207 */ /* 0x000fe40006000000 */
[----:B------:R-:W-:Y:S02]  /*2410*/  SEL R59, R82, RZ, !P4 ;  /* 0x000000ff523b7207 */ /* 0x000fe40006000000 */
[----:B-----5:R-:W-:Y:S01]  /*2420*/  SEL R62, R62, RZ, !P2 ;  /* 0x000000ff3e3e7207 */ /* 0x020fe20005000000 */
[----:B-1----:R-:W-:Y:S01]  /*2430*/  FMUL R126, R107, R126 ;  /* 0x0000007e6b7e7220 */ /* 0x002fe20000400000 */
[----:B------:R-:W-:Y:S01]  /*2440*/  FMUL R128, R128, R17 ;  /* 0x0000001180807220 */ /* 0x000fe20000400000 */
[----:B------:R-:W-:Y:S01]  /*2450*/  FFMA R8, R9, R8, R80 ;  /* 0x0000000809087223 */ /* 0x000fe20000000050 */
[----:B------:R-:W-:Y:S01]  /*2460*/  FFMA R9, R73, R156, R58 ;  /* 0x0000009c49097223 */ /* 0x000fe2000000003a */
[----:B------:R-:W-:Y:S01]  /*2470*/  SEL R17, R76, RZ, !P1 ;  /* 0x000000ff4c117207 */ /* 0x000fe20004800000 */
[----:B------:R-:W-:Y:S01]  /*2480*/  FFMA R51, R74, R51, R59 ;  /* 0x000000334a337223 */ /* 0x000fe2000000003b */
[----:B------:R-:W-:Y:S01]  /*2490*/  SEL R84, R84, RZ, !P1 ;  /* 0x000000ff54547207 */ /* 0x000fe20004800000 */
[----:B------:R-:W-:Y:S01]  /*24a0*/  FADD R59, R62, 0.0010000000474974513054 ;  /* 0x3a83126f3e3b7421 */ /* 0x000fe20000000000 */
[----:B------:R-:W-:Y:S01]  /*24b0*/  SEL R58, R77, RZ, !P1 ;  /* 0x000000ff4d3a7207 */ /* 0x000fe20004800000 */
[----:B------:R-:W-:Y:S01]  /*24c0*/  FMUL R55, R126, R55 ;  /* 0x000000377e377220 */ /* 0x000fe20000400000 */
[----:B------:R-:W-:Y:S01]  /*24d0*/  SEL R85, R85, RZ, !P1 ;  /* 0x000000ff55557207 */ /* 0x000fe20004800000 */
[----:B------:R-:W-:Y:S01]  /*24e0*/  FFMA R18, R17, R18, R84 ;  /* 0x0000001211127223 */ /* 0x000fe20000000054 */
[----:B------:R-:W-:Y:S01]  /*24f0*/  @!P0 FMUL R52, R52, 16777216 ;  /* 0x4b80000034348820 */ /* 0x000fe20000400000 */
[----:B------:R-:W-:Y:S01]  /*2500*/  @!P0 FMUL R57, R57, 16777216 ;  /* 0x4b80000039398820 */ /* 0x000fe20000400000 */
[----:B------:R-:W-:Y:S01]  /*2510*/  FSETP.GEU.AND P0, PT, R54, 1.175494350822287508e-38, PT ;  /* 0x008000003600780b */ /* 0x000fe20003f0e000 */
[----:B------:R-:W-:Y:S01]  /*2520*/  FFMA R17, R58, R55, R85 ;  /* 0x000000373a117223 */ /* 0x000fe20000000055 */
[----:B------:R-:W0:Y:S01]  /*2530*/  MUFU.SQRT R59, R59 ;  /* 0x0000003b003b7308 */ /* 0x000e220000002000 */
[----:B------:R-:W-:Y:S01]  /*2540*/  @P6 FMUL R54, R54, 0.25 ;  /* 0x3e80000036366820 */ /* 0x000fe20000400000 */
[----:B------:R-:W-:-:S02]  /*2550*/  FSEL R55, R91, 1, P6 ;  /* 0x3f8000005b377808 */ /* 0x000fc40003000000 */
[----:B--2---:R-:W-:Y:S02]  /*2560*/  FSETP.GT.AND P6, PT, R56, 8.50705917302346158658e+37, PT ;  /* 0x7e8000003800780b */ /* 0x004fe40003fc4000 */
[----:B------:R-:W-:Y:S02]  /*2570*/  SEL R75, R75, RZ, !P1 ;  /* 0x000000ff4b4b7207 */ /* 0x000fe40004800000 */
[----:B------:R-:W-:-:S03]  /*2580*/  FSEL R58, R91, 1, P6 ;  /* 0x3f8000005b3a7808 */ /* 0x000fc60003000000 */
[----:B------:R-:W-:Y:S01]  /*2590*/  @!P0 FMUL R54, R54, 16777216 ;  /* 0x4b80000036368820 */ /* 0x000fe20000400000 */
[----:B------:R-:W-:Y:S01]  /*25a0*/  @!P0 FMUL R55, R55, 16777216 ;  /* 0x4b80000037378820 */ /* 0x000fe20000400000 */
[C---:B------:R-:W-:Y:S02]  /*25b0*/  FSETP.GEU.AND P0, PT, R56.reuse, 1.175494350822287508e-38, PT ;  /* 0x008000003800780b */ /* 0x040fe40003f0e000 */
[----:B------:R-:W-:Y:S02]  /*25c0*/  SEL R60, R83, RZ, !P1 ;  /* 0x000000ff533c7207 */ /* 0x000fe40004800000 */
[----:B------:R-:W-:Y:S01]  /*25d0*/  @P6 FMUL R56, R56, 0.25 ;  /* 0x3e80000038386820 */ /* 0x000fe20000400000 */
[----:B0-----:R-:W-:Y:S02]  /*25e0*/  FSETP.GT.AND P6, PT, R59, 8.50705917302346158658e+37, PT ;  /* 0x7e8000003b00780b */ /* 0x001fe40003fc4000 */
[----:B------:R-:W-:Y:S01]  /*25f0*/  FFMA R50, R75, R50, R60 ;  /* 0x000000324b327223 */ /* 0x000fe2000000003c */
[----:B------:R-:W-:-:S02]  /*2600*/  SEL R61, R78, RZ, !P1 ;  /* 0x000000ff4e3d7207 */ /* 0x000fc40004800000 */
[----:B------:R-:W-:Y:S02]  /*2610*/  SEL R86, R86, RZ, !P1 ;  /* 0x000000ff56567207 */ /* 0x000fe40004800000 */
[----:B------:R-:W-:Y:S02]  /*2620*/  SEL R87, R87, RZ, P3 ;  /* 0x000000ff57577207 */ /* 0x000fe40001800000 */
[----:B------:R-:W-:Y:S01]  /*2630*/  SEL R60, R43, RZ, P3 ;  /* 0x000000ff2b3c7207 */ /* 0x000fe20001800000 */
[----:B------:R-:W-:Y:S01]  /*2640*/  FFMA R43, R61, R128, R86 ;  /* 0x000000803d2b7223 */ /* 0x000fe20000000056 */
[----:B------:R-:W-:Y:S01]  /*2650*/  @!P0 FMUL R56, R56, 16777216 ;  /* 0x4b80000038388820 */ /* 0x000fe20000400000 */
[----:B------:R-:W-:Y:S01]  /*2660*/  @!P0 FMUL R58, R58, 16777216 ;  /* 0x4b8000003a3a8820 */ /* 0x000fe20000400000 */
[----:B------:R-:W0:Y:S01]  /*2670*/  MUFU.RCP R121, R121 ;  /* 0x0000007900797308 */ /* 0x000e220000001000 */
[----:B------:R-:W-:Y:S01]  /*2680*/  FADD R61, R60, -R87 ;  /* 0x800000573c3d7221 */ /* 0x000fe20000000000 */
[C---:B------:R-:W-:Y:S01]  /*2690*/  FSETP.GEU.AND P0, PT, R59.reuse, 1.175494350822287508e-38, PT ;  /* 0x008000003b00780b */ /* 0x040fe20003f0e000 */
[----:B------:R-:W-:Y:S01]  /*26a0*/  @P6 FMUL R59, R59, 0.25 ;  /* 0x3e8000003b3b6820 */ /* 0x000fe20000400000 */
[----:B------:R-:W-:-:S02]  /*26b0*/  FSEL R60, R91, 1, P6 ;  /* 0x3f8000005b3c7808 */ /* 0x000fc40003000000 */
[----:B------:R-:W-:Y:S02]  /*26c0*/  FSETP.GEU.AND P6, PT, R16, RZ, PT ;  /* 0x000000ff1000720b */ /* 0x000fe40003fce000 */
[----:B------:R-:W1:Y:S02]  /*26d0*/  MUFU.RCP R152, R125 ;  /* 0x0000007d00987308 */ /* 0x000e640000001000 */
[----:B------:R-:W-:Y:S02]  /*26e0*/  SEL R65, RZ, 0x1, P6 ;  /* 0x00000001ff417807 */ /* 0x000fe40003000000 */
[----:B------:R-:W-:Y:S02]  /*26f0*/  FSETP.GEU.AND P6, PT, R8, RZ, PT ;  /* 0x000000ff0800720b */ /* 0x000fe40003fce000 */
[----:B------:R-:W-:Y:S02]  /*2700*/  SEL R89, R89, RZ, P3 ;  /* 0x000000ff59597207 */ /* 0x000fe40001800000 */
[----:B------:R-:W-:Y:S01]  /*2710*/  SEL R44, R44, RZ, P3 ;  /* 0x000000ff2c2c7207 */ /* 0x000fe20001800000 */
[----:B------:R-:W2:Y:S01]  /*2720*/  MUFU.RCP R127, R127 ;  /* 0x0000007f007f7308 */ /* 0x000ea20000001000 */
[----:B------:R-:W-:-:S02]  /*2730*/  SEL R90, R90, RZ, P3 ;  /* 0x000000ff5a5a7207 */ /* 0x000fc40001800000 */
[----:B------:R-:W-:Y:S02]  /*2740*/  SEL R45, R45, RZ, P3 ;  /* 0x000000ff2d2d7207 */ /* 0x000fe40001800000 */
[----:B------:R-:W-:Y:S02]  /*2750*/  SEL R63, R88, RZ, P3 ;  /* 0x000000ff583f7207 */ /* 0x000fe40001800000 */
[----:B------:R-:W-:Y:S02]  /*2760*/  SEL R62, R46, RZ, P3 ;  /* 0x000000ff2e3e7207 */ /* 0x000fe40001800000 */
[----:B------:R-:W-:Y:S01]  /*2770*/  SEL R68, RZ, 0x1fffe, P6 ;  /* 0x0001fffeff447807 */ /* 0x000fe20003000000 */
[----:B------:R-:W-:Y:S01]  /*2780*/  FADD R46, R44, -R89 ;  /* 0x800000592c2e7221 */ /* 0x000fe20000000000 */
[----:B------:R-:W-:Y:S01]  /*2790*/  FSETP.GEU.AND P6, PT, R9, RZ, PT ;  /* 0x000000ff0900720b */ /* 0x000fe20003fce000 */
[----:B------:R-:W-:Y:S01]  /*27a0*/  FADD R44, R45, -R90 ;  /* 0x8000005a2d2c7221 */ /* 0x000fe20000000000 */
[----:B0-----:R-:W-:Y:S01]  /*27b0*/  FMUL R121, R121, R146 ;  /* 0x0000009279797220 */ /* 0x001fe20000400000 */
[----:B-1----:R-:W-:Y:S01]  /*27c0*/  FMUL R152, R152, R147 ;  /* 0x0000009398987220 */ /* 0x002fe20000400000 */
[----:B------:R-:W-:Y:S01]  /*27d0*/  FADD R45, R62, -R63 ;  /* 0x8000003f3e2d7221 */ /* 0x000fe20000000000 */
[----:B------:R-:W-:-:S02]  /*27e0*/  SEL R63, RZ, 0x4, P6 ;  /* 0x00000004ff3f7807 */ /* 0x000fc40003000000 */
[----:B------:R-:W-:Y:S01]  /*27f0*/  FSETP.GEU.AND P6, PT, R51, RZ, PT ;  /* 0x000000ff3300720b */ /* 0x000fe20003fce000 */
[----:B------:R-:W-:Y:S01]  /*2800*/  FMUL R121, R121, R44 ;  /* 0x0000002c79797220 */ /* 0x000fe20000400000 */
[----:B------:R-:W-:Y:S01]  /*2810*/  FMUL R152, R152, R45 ;  /* 0x0000002d98987220 */ /* 0x000fe20000400000 */
[----:B------:R-:W-:Y:S02]  /*2820*/  SEL R94, R94, RZ, P5 ;  /* 0x000000ff5e5e7207 */ /* 0x000fe40002800000 */
[----:B------:R-:W-:Y:S02]  /*2830*/  SEL R95, R95, RZ, P5 ;  /* 0x000000ff5f5f7207 */ /* 0x000fe40002800000 */
[----:B------:R-:W-:Y:S02]  /*2840*/  SEL R45, R48, RZ, P5 ;  /* 0x000000ff302d7207 */ /* 0x000fe40002800000 */
[----:B------:R-:W-:Y:S02]  /*2850*/  SEL R44, R49, RZ, P5 ;  /* 0x000000ff312c7207 */ /* 0x000fe40002800000 */
[----:B------:R-:W-:-:S02]  /*2860*/  SEL R64, RZ, 0x7fff8, P6 ;  /* 0x0007fff8ff407807 */ /* 0x000fc40003000000 */
[----:B------:R-:W-:Y:S01]  /*2870*/  FSETP.GEU.AND P6, PT, R50, RZ, PT ;  /* 0x000000ff3200720b */ /* 0x000fe20003fce000 */
[----:B--2---:R-:W-:Y:S01]  /*2880*/  FMUL R4, R127, R4 ;  /* 0x000000047f047220 */ /* 0x004fe20000400000 */
[----:B------:R-:W-:Y:S01]  /*2890*/  FADD R45, R45, -R94 ;  /* 0x8000005e2d2d7221 */ /* 0x000fe20000000000 */
[----:B------:R-:W-:Y:S01]  /*28a0*/  FADD R44, R44, -R95 ;  /* 0x8000005f2c2c7221 */ /* 0x000fe20000000000 */
[----:B------:R-:W-:Y:S01]  /*28b0*/  SEL R69, RZ, 0x1, P6 ;  /* 0x00000001ff457807 */ /* 0x000fe20003000000 */
[----:B------:R-:W-:Y:S01]  /*28c0*/  FMUL R148, R148, R143 ;  /* 0x0000008f94947220 */ /* 0x000fe20000400000 */
[----:B------:R-:W-:Y:S01]  /*28d0*/  FSETP.GEU.AND P6, PT, R18, RZ, PT ;  /* 0x000000ff1200720b */ /* 0x000fe20003fce000 */
[----:B------:R-:W-:Y:S01]  /*28e0*/  FMUL R62, R4, R45 ;  /* 0x0000002d043e7220 */ /* 0x000fe20000400000 */
[----:B------:R-:W-:Y:S01]  /*28f0*/  FMUL R44, R5, R44 ;  /* 0x0000002c052c7220 */ /* 0x000fe20000400000 */
[----:B------:R-:W-:Y:S01]  /*2900*/  SEL R4, R97, RZ, P3 ;  /* 0x000000ff61047207 */ /* 0x000fe20001800000 */
[----:B------:R-:W-:Y:S01]  /*2910*/  FMUL R61, R148, R61 ;  /* 0x0000003d943d7220 */ /* 0x000fe20000400000 */
[----:B------:R-:W-:-:S02]  /*2920*/  SEL R5, R102, RZ, P3 ;  /* 0x000000ff66057207 */ /* 0x000fc40001800000 */
[----:B------:R-:W-:Y:S02]  /*2930*/  SEL R72, RZ, 0x1fffe, P6 ;  /* 0x0001fffeff487807 */ /* 0x000fe40003000000 */
[----:B------:R-:W-:Y:S02]  /*2940*/  SEL R98, R98, RZ, P3 ;  /* 0x000000ff62627207 */ /* 0x000fe40001800000 */
[----:B------:R-:W-:Y:S02]  /*2950*/  SEL R49, R101, RZ, P3 ;  /* 0x000000ff65317207 */ /* 0x000fe40001800000 */
[----:B------:R-:W-:Y:S01]  /*2960*/  FSETP.GEU.AND P6, PT, R17, RZ, PT ;  /* 0x000000ff1100720b */ /* 0x000fe20003fce000 */
[----:B------:R-:W0:Y:S01]  /*2970*/  MUFU.RCP R142, R142 ;  /* 0x0000008e008e7308 */ /* 0x000e220000001000 */
[----:B------:R-:W-:Y:S02]  /*2980*/  SEL R19, R19, RZ, P3 ;  /* 0x000000ff13137207 */ /* 0x000fe40001800000 */
[----:B------:R-:W-:Y:S01]  /*2990*/  SEL R48, R99, RZ, P3 ;  /* 0x000000ff63307207 */ /* 0x000fe20001800000 */
[----:B------:R-:W-:Y:S01]  /*29a0*/  FFMA R5, R4, R61, R5 ;  /* 0x0000003d04057223 */ /* 0x000fe20000000005 */
[----:B------:R-:W-:Y:S01]  /*29b0*/  FMUL R149, R149, R144 ;  /* 0x0000009095957220 */ /* 0x000fe20000400000 */
[----:B------:R-:W-:Y:S01]  /*29c0*/  SEL R61, RZ, 0x4, P6 ;  /* 0x00000004ff3d7807 */ /* 0x000fe20003000000 */
[----:B------:R-:W-:Y:S01]  /*29d0*/  FFMA R49, R98, R121, R49 ;  /* 0x0000007962317223 */ /* 0x000fe20000000031 */
[----:B------:R-:W-:Y:S01]  /*29e0*/  FSETP.GEU.AND P6, PT, R43, RZ, PT ;  /* 0x000000ff2b00720b */ /* 0x000fe20003fce000 */
[----:B------:R-:W-:Y:S01]  /*29f0*/  FFMA R48, R19, R152, R48 ;  /* 0x0000009813307223 */ /* 0x000fe20000000030 */
[----:B------:R-:W-:-:S02]  /*2a00*/  SEL R92, R92, RZ, P5 ;  /* 0x000000ff5c5c7207 */ /* 0x000fc40002800000 */
[----:B------:R-:W-:Y:S01]  /*2a10*/  SEL R47, R47, RZ, P5 ;  /* 0x000000ff2f2f7207 */ /* 0x000fe20002800000 */
[----:B------:R-:W-:Y:S01]  /*2a20*/  FMUL R46, R149, R46 ;  /* 0x0000002e952e7220 */ /* 0x000fe20000400000 */
[----:B------:R-:W-:Y:S02]  /*2a30*/  SEL R19, R96, RZ, P3 ;  /* 0x000000ff60137207 */ /* 0x000fe40001800000 */
[----:B------:R-:W-:Y:S02]  /*2a40*/  SEL R100, R100, RZ, P3 ;  /* 0x000000ff64647207 */ /* 0x000fe40001800000 */
[----:B------:R-:W-:Y:S02]  /*2a50*/  SEL R109, R109, RZ, P5 ;  /* 0x000000ff6d6d7207 */ /* 0x000fe40002800000 */
[----:B------:R-:W-:Y:S02]  /*2a60*/  SEL R74, R115, RZ, P5 ;  /* 0x000000ff734a7207 */ /* 0x000fe40002800000 */
[----:B------:R-:W-:Y:S01]  /*2a70*/  SEL R70, RZ, 0x7fff8, P6 ;  /* 0x0007fff8ff467807 */ /* 0x000fe20003000000 */
[----:B------:R-:W-:Y:S01]  /*2a80*/  FADD R47, R47, -R92 ;  /* 0x8000005c2f2f7221 */ /* 0x000fe20000000000 */
[----:B------:R-:W-:-:S02]  /*2a90*/  FSETP.GEU.AND P6, PT, R49, RZ, PT ;  /* 0x000000ff3100720b */ /* 0x000fc40003fce000 */
[----:B------:R-:W-:Y:S01]  /*2aa0*/  SEL R4, R53, RZ, P5 ;  /* 0x000000ff35047207 */ /* 0x000fe20002800000 */
[----:B------:R-:W-:Y:S01]  /*2ab0*/  FFMA R53, R19, R46, R100 ;  /* 0x0000002e13357223 */ /* 0x000fe20000000064 */
[----:B------:R-:W-:Y:S01]  /*2ac0*/  SEL R93, R93, RZ, P5 ;  /* 0x000000ff5d5d7207 */ /* 0x000fe20002800000 */
[----:B------:R-:W-:Y:S01]  /*2ad0*/  FFMA R19, R109, R44, R74 ;  /* 0x0000002c6d137223 */ /* 0x000fe2000000004a */
[----:B------:R-:W-:Y:S01]  /*2ae0*/  SEL R73, RZ, 0x1fffe, P6 ;  /* 0x0001fffeff497807 */ /* 0x000fe20003000000 */
[----:B------:R-:W-:Y:S01]  /*2af0*/  FMUL R47, R150, R47 ;  /* 0x0000002f962f7220 */ /* 0x000fe20000400000 */
[----:B------:R-:W-:Y:S02]  /*2b00*/  SEL R44, R111, RZ, P5 ;  /* 0x000000ff6f2c7207 */ /* 0x000fe40002800000 */
[----:B------:R-:W-:Y:S02]  /*2b10*/  SEL R45, R113, RZ, P5 ;  /* 0x000000ff712d7207 */ /* 0x000fe40002800000 */
[----:B------:R-:W-:Y:S01]  /*2b20*/  FSETP.GEU.AND P6, PT, R48, RZ, PT ;  /* 0x000000ff3000720b */ /* 0x000fe20003fce000 */
[----:B0-----:R-:W-:Y:S01]  /*2b30*/  FMUL R7, R142, R7 ;  /* 0x000000078e077220 */ /* 0x001fe20000400000 */
[----:B------:R-:W-:Y:S01]  /*2b40*/  FADD R4, R4, -R93 ;  /* 0x8000005d04047221 */ /* 0x000fe20000000000 */
[----:B------:R-:W-:Y:S01]  /*2b50*/  FFMA R45, R44, R47, R45 ;  /* 0x0000002f2c2d7223 */ /* 0x000fe2000000002d */
[----:B------:R-:W-:-:S02]  /*2b60*/  SEL R74, RZ, 0x1, P6 ;  /* 0x00000001ff4a7807 */ /* 0x000fc40003000000 */
[----:B------:R-:W-:Y:S01]  /*2b70*/  FSETP.GEU.AND P6, PT, R5, RZ, PT ;  /* 0x000000ff0500720b */ /* 0x000fe20003fce000 */
[----:B------:R-:W-:Y:S01]  /*2b80*/  FMUL R7, R7, R4 ;  /* 0x0000000407077220 */ /* 0x000fe20000400000 */
[----:B------:R-:W-:Y:S02]  /*2b90*/  SEL R47, R108, RZ, P5 ;  /* 0x000000ff6c2f7207 */ /* 0x000fe40002800000 */
[----:B------:R-:W-:Y:S02]  /*2ba0*/  SEL R46, R110, RZ, P5 ;  /* 0x000000ff6e2e7207 */ /* 0x000fe40002800000 */
[----:B------:R-:W-:Y:S02]  /*2bb0*/  SEL R71, RZ, 0x7fff8, P6 ;  /* 0x0007fff8ff477807 */ /* 0x000fe40003000000 */
[----:B------:R-:W-:Y:S01]  /*2bc0*/  FSETP.GEU.AND P6, PT, R53, RZ, PT ;  /* 0x000000ff3500720b */ /* 0x000fe20003fce000 */
[----:B------:R-:W-:Y:S01]  /*2bd0*/  FFMA R46, R47, R7, R46 ;  /* 0x000000072f2e7223 */ /* 0x000fe2000000002e */
[----:B------:R-:W-:-:S02]  /*2be0*/  SEL R75, R114, RZ, P5 ;  /* 0x000000ff724b7207 */ /* 0x000fc40002800000 */
[----:B------:R-:W-:Y:S02]  /*2bf0*/  SEL R112, R112, RZ, P5 ;  /* 0x000000ff70707207 */ /* 0x000fe40002800000 */
[----:B------:R-:W-:Y:S02]  /*2c00*/  P2R R66, PR, RZ, 0x10 ;  /* 0x00000010ff427803 */ /* 0x000fe40000000000 */
[----:B------:R-:W-:Y:S02]  /*2c10*/  SEL R4, RZ, 0x4, P6 ;  /* 0x00000004ff047807 */ /* 0x000fe40003000000 */
[----:B------:R-:W-:Y:S02]  /*2c20*/  FSETP.GEU.AND P6, PT, R19, RZ, PT ;  /* 0x000000ff1300720b */ /* 0x000fe40003fce000 */
[----:B------:R-:W-:Y:S01]  /*2c30*/  FSETP.GEU.AND P4, PT, R46, RZ, PT ;  /* 0x000000ff2e00720b */ /* 0x000fe20003f8e000 */
[----:B------:R-:W-:Y:S01]  /*2c40*/  FFMA R44, R75, R62, R112 ;  /* 0x0000003e4b2c7223 */ /* 0x000fe20000000070 */
[----:B------:R-:W-:Y:S01]  /*2c50*/  IMAD.IADD R65, R65, 0x1, R68 ;  /* 0x0000000141417824 */ /* 0x000fe200078e0244 */
[----:B------:R-:W-:-:S02]  /*2c60*/  SEL R75, RZ, 0x1fffe, P6 ;  /* 0x0001fffeff4b7807 */ /* 0x000fc40003000000 */
[----:B------:R-:W-:Y:S02]  /*2c70*/  SEL R68, RZ, 0x1, P4 ;  /* 0x00000001ff447807 */ /* 0x000fe40002000000 */
[----:B------:R-:W-:-:S03]  /*2c80*/  FSETP.GEU.AND P6, PT, R45, RZ, PT ;  /* 0x000000ff2d00720b */ /* 0x000fc60003fce000 */
[----:B------:R-:W-:Y:S01]  /*2c90*/  IMAD.IADD R68, R75, 0x1, R68 ;  /* 0x000000014b447824 */ /* 0x000fe200078e0244 */
[----:B------:R-:W-:Y:S02]  /*2ca0*/  SEL R47, RZ, 0x7fff8, P6 ;  /* 0x0007fff8ff2f7807 */ /* 0x000fe40003000000 */
[----:B------:R-:W-:Y:S01]  /*2cb0*/  FSETP.GEU.AND P6, PT, R44, RZ, PT ;  /* 0x000000ff2c00720b */ /* 0x000fe20003fce000 */
[----:B------:R-:W-:Y:S01]  /*2cc0*/  IMAD.IADD R73, R73, 0x1, R74 ;  /* 0x0000000149497824 */ /* 0x000fe200078e024a */
[----:B------:R-:W-:Y:S01]  /*2cd0*/  LOP3.LUT R65, R65, 0x3, RZ, 0xc0, !PT ;  /* 0x0000000341417812 */ /* 0x000fe200078ec0ff */
[----:B------:R-:W-:Y:S01]  /*2ce0*/  MUFU.RCP R54, R54 ;  /* 0x0000003600367308 */ /* 0x000fe20000001000 */
[----:B------:R-:W-:Y:S02]  /*2cf0*/  SEL R62, RZ, 0x4, P6 ;  /* 0x00000004ff3e7807 */ /* 0x000fe40003000000 */
[----:B------:R-:W-:Y:S01]  /*2d00*/  LOP3.LUT R68, R68, 0x3, RZ, 0xc0, !PT ;  /* 0x0000000344447812 */ /* 0x000fe200078ec0ff */
[----:B------:R-:W-:Y:S01]  /*2d10*/  IMAD.IADD R69, R69, 0x1, R72 ;  /* 0x0000000145457824 */ /* 0x000fe200078e0248 */
[----:B------:R-:W-:-:S03]  /*2d20*/  IADD3 R63, R65, R64, R63 ;  /* 0x00000040413f7210 */ /* 0x000fc60007ffe03f */
[----:B------:R-:W0:Y:S01]  /*2d30*/  MUFU.RCP R52, R52 ;  /* 0x0000003400347308 */ /* 0x000e220000001000 */
[----:B------:R-:W-:Y:S02]  /*2d40*/  LOP3.LUT R73, R73, 0x3, RZ, 0xc0, !PT ;  /* 0x0000000349497812 */ /* 0x000fe400078ec0ff */
[----:B------:R-:W-:Y:S01]  /*2d50*/  IADD3 R47, R68, R47, R62 ;  /* 0x0000002f442f7210 */ /* 0x000fe20007ffe03e */
[----:B------:R-:W-:Y:S01]  /*2d60*/  IMAD.SHL.U32 R63, R63, 0x100, RZ ;  /* 0x000001003f3f7824 */ /* 0x000fe200078e00ff */
[----:B------:R-:W-:Y:S02]  /*2d70*/  IADD3 R4, R73, R71, R4 ;  /* 0x0000004749047210 */ /* 0x000fe40007ffe004 */
[----:B------:R-:W-:Y:S01]  /*2d80*/  LOP3.LUT R47, R47, 0xf, RZ, 0xc0, !PT ;  /* 0x0000000f2f2f7812 */ /* 0x000fe200078ec0ff */
[----:B------:R1:W2:Y:S01]  /*2d90*/  MUFU.RCP R7, R56 ;  /* 0x0000003800077308 */ /* 0x0002a20000001000 */
[----:B------:R-:W-:-:S03]  /*2da0*/  LOP3.LUT R69, R69, 0x3, RZ, 0xc0, !PT ;  /* 0x0000000345457812 */ /* 0x000fc600078ec0ff */
[----:B------:R-:W-:Y:S01]  /*2db0*/  IMAD R47, R4, 0x10, R47 ;  /* 0x00000010042f7824 */ /* 0x000fe200078e022f */
[----:B------:R-:W-:Y:S02]  /*2dc0*/  IADD3 R61, R69, R70, R61 ;  /* 0x00000046453d7210 */ /* 0x000fe40007ffe03d */
[----:B------:R-:W-:Y:S01]  /*2dd0*/  LOP3.LUT R4, R63, 0xf00, RZ, 0xe2, !PT ;  /* 0x00000f003f047812 */ /* 0x000fe200078ee2ff */
[----:B0-----:R-:W-:Y:S01]  /*2de0*/  FMUL R57, R52, R57 ;  /* 0x0000003934397220 */ /* 0x001fe20000400000 */
[----:B-1----:R-:W-:Y:S01]  /*2df0*/  FMUL R56, R54, R55 ;  /* 0x0000003736387220 */ /* 0x002fe20000400000 */
[----:B------:R-:W-:Y:S02]  /*2e00*/  SEL R55, R136, RZ, !P2 ;  /* 0x000000ff88377207 */ /* 0x000fe40005000000 */
[----:B------:R-:W-:Y:S01]  /*2e10*/  SEL R106, R106, RZ, !P2 ;  /* 0x000000ff6a6a7207 */ /* 0x000fe20005000000 */
[----:B------:R-:W-:Y:S01]  /*2e20*/  IMAD R61, R61, 0x1000, R4 ;  /* 0x000010003d3d7824 */ /* 0x000fe200078e0204 */
[----:B------:R-:W-:Y:S01]  /*2e30*/  LOP3.LUT R52, R47, 0xff, RZ, 0xc0, !PT ;  /* 0x000000ff2f347812 */ /* 0x000fe200078ec0ff */
[----:B--2---:R-:W-:-:S02]  /*2e40*/  FMUL R63, R7, R58 ;  /* 0x0000003a073f7220 */ /* 0x004fc40000400000 */
[----:B------:R-:W-:Y:S02]  /*2e50*/  FADD R4, R106, -R55 ;  /* 0x800000376a047221 */ /* 0x000fe40000000000 */
[----:B------:R-:W-:Y:S01]  /*2e60*/  IMAD.IADD R47, R61, 0x1, R52 ;  /* 0x000000013d2f7824 */ /* 0x000fe200078e0234 */
[----:B------:R-:W-:Y:S01]  /*2e70*/  SEL R55, R139, RZ, !P2 ;  /* 0x000000ff8b377207 */ /* 0x000fe20005000000 */
[----:B------:R-:W-:Y:S01]  /*2e80*/  FMUL R52, R57, R4 ;  /* 0x0000000439347220 */ /* 0x000fe20000400000 */
[----:B------:R-:W-:Y:S02]  /*2e90*/  SEL R58, R141, RZ, !P2 ;  /* 0x000000ff8d3a7207 */ /* 0x000fe40005000000 */
[----:B------:R-:W-:Y:S02]  /*2ea0*/  SEL R54, R137, RZ, !P2 ;  /* 0x000000ff89367207 */ /* 0x000fe40005000000 */
[----:B------:R-:W-:Y:S02]  /*2eb0*/  SEL R7, R130, RZ, !P2 ;  /* 0x000000ff82077207 */ /* 0x000fe40005000000 */
[----:B------:R-:W-:Y:S01]  /*2ec0*/  LOP3.LUT R47, R47, 0xffff, RZ, 0xc0, !PT ;  /* 0x0000ffff2f2f7812 */ /* 0x000fe200078ec0ff */
[----:B------:R-:W-:Y:S01]  /*2ed0*/  FFMA R55, R55, R52, R58 ;  /* 0x0000003437377223 */ /* 0x000fe2000000003a */
[----:B------:R-:W-:-:S02]  /*2ee0*/  SEL R138, R138, RZ, !P2 ;  /* 0x000000ff8a8a7207 */ /* 0x000fc40005000000 */
[----:B------:R-:W-:Y:S01]  /*2ef0*/  SEL R131, R131, RZ, !P2 ;  /* 0x000000ff83837207 */ /* 0x000fe20005000000 */
[----:B------:R-:W-:Y:S01]  /*2f00*/  @!P0 FMUL R59, R59, 16777216 ;  /* 0x4b8000003b3b8820 */ /* 0x000fe20000400000 */
[----:B------:R-:W-:Y:S01]  /*2f10*/  FADD R7, R7, -R54 ;  /* 0x8000003607077221 */ /* 0x000fe20000000000 */
[----:B------:R-:W-:Y:S01]  /*2f20*/  SHF.R.U32.HI R52, RZ, 0x7, R47 ;  /* 0x00000007ff347819 */ /* 0x000fe2000001162f */
[----:B------:R-:W-:Y:S01]  /*2f30*/  @!P0 FMUL R60, R60, 16777216 ;  /* 0x4b8000003c3c8820 */ /* 0x000fe20000400000 */
[----:B------:R-:W-:Y:S01]  /*2f40*/  FADD R4, R131, -R138 ;  /* 0x8000008a83047221 */ /* 0x000fe20000000000 */
[----:B------:R-:W-:Y:S01]  /*2f50*/  SEL R54, R140, RZ, !P2 ;  /* 0x000000ff8c367207 */ /* 0x000fe20005000000 */
[----:B------:R-:W-:Y:S01]  /*2f60*/  FMUL R7, R56, R7 ;  /* 0x0000000738077220 */ /* 0x000fe20000400000 */
[----:B------:R-:W-:Y:S02]  /*2f70*/  SEL R133, R133, RZ, !P2 ;  /* 0x000000ff85857207 */ /* 0x000fe40005000000 */
[----:B------:R-:W-:Y:S01]  /*2f80*/  FSETP.GEU.AND P0, PT, R55, RZ, PT ;  /* 0x000000ff3700720b */ /* 0x000fe20003f0e000 */
[----:B------:R-:W0:Y:S01]  /*2f90*/  MUFU.RCP R59, R59 ;  /* 0x0000003b003b7308 */ /* 0x000e220000001000 */
[----:B------:R-:W-:Y:S01]  /*2fa0*/  LOP3.LUT R56, R52, 0x1, RZ, 0xc0, !PT ;  /* 0x0000000134387812 */ /* 0x000fe200078ec0ff */
[----:B------:R-:W-:Y:S01]  /*2fb0*/  FMUL R52, R63, R4 ;  /* 0x000000043f347220 */ /* 0x000fe20000400000 */
[----:B------:R-:W-:Y:S01]  /*2fc0*/  FSEL R4, R55, RZ, P0 ;  /* 0x000000ff37047208 */ /* 0x000fe20000000000 */
[----:B------:R-:W-:Y:S01]  /*2fd0*/  FFMA R54, R54, R7, R133 ;  /* 0x0000000736367223 */ /* 0x000fe20000000085 */
[----:B------:R-:W-:Y:S01]  /*2fe0*/  ISETP.NE.U32.AND P0, PT, R56, 0x1, PT ;  /* 0x000000013800780c */ /* 0x000fe20003f05070 */
[----:B------:R-:W1:Y:S01]  /*2ff0*/  LDC.64 R62, c[0x0][0x248] ;  /* 0x00009200ff3e7b82 */ /* 0x000e620000000a00 */
[----:B------:R-:W-:-:S02]  /*3000*/  SHF.R.U32.HI R7, RZ, 0x6, R47 ;  /* 0x00000006ff077819 */ /* 0x000fc4000001162f */
[----:B------:R-:W-:Y:S02]  /*3010*/  FSEL R55, R5, RZ, P0 ;  /* 0x000000ff05377208 */ /* 0x000fe40000000000 */
[----:B------:R-:W-:Y:S02]  /*3020*/  SEL R123, R123, RZ, !P2 ;  /* 0x000000ff7b7b7207 */ /* 0x000fe40005000000 */
[----:B------:R-:W-:Y:S02]  /*3030*/  SEL R132, R132, RZ, !P2 ;  /* 0x000000ff84847207 */ /* 0x000fe40005000000 */
[----:B------:R-:W-:Y:S02]  /*3040*/  FSETP.GEU.AND P0, PT, R54, RZ, PT ;  /* 0x000000ff3600720b */ /* 0x000fe40003f0e000 */
[----:B------:R-:W-:Y:S02]  /*3050*/  LOP3.LUT R56, R7, 0x1, RZ, 0xc0, !PT ;  /* 0x0000000107387812 */ /* 0x000fe400078ec0ff */
[----:B------:R-:W-:-:S02]  /*3060*/  SEL R134, R134, RZ, !P2 ;  /* 0x000000ff86867207 */ /* 0x000fc40005000000 */
[----:B------:R-:W-:Y:S01]  /*3070*/  SEL R135, R135, RZ, !P2 ;  /* 0x000000ff87877207 */ /* 0x000fe20005000000 */
[----:B------:R-:W-:Y:S01]  /*3080*/  FFMA R52, R123, R52, R132 ;  /* 0x000000347b347223 */ /* 0x000fe20000000084 */
[----:B------:R-:W-:Y:S02]  /*3090*/  FSEL R5, R54, RZ, P0 ;  /* 0x000000ff36057208 */ /* 0x000fe40000000000 */
[----:B------:R-:W-:Y:S01]  /*30a0*/  ISETP.NE.U32.AND P0, PT, R56, 0x1, PT ;  /* 0x000000013800780c */ /* 0x000fe20003f05070 */
[----:B0-----:R-:W-:Y:S01]  /*30b0*/  FMUL R60, R59, R60 ;  /* 0x0000003c3b3c7220 */ /* 0x001fe20000400000 */
[----:B------:R-:W-:Y:S01]  /*30c0*/  SEL R57, R6, RZ, !P2 ;  /* 0x000000ff06397207 */ /* 0x000fe20005000000 */
[----:B------:R-:W-:Y:S01]  /*30d0*/  FADD R7, R135, -R134 ;  /* 0x8000008687077221 */ /* 0x000fe20000000000 */
[----:B------:R-:W-:Y:S02]  /*30e0*/  SHF.R.U32.HI R6, RZ, 0x5, R47 ;  /* 0x00000005ff067819 */ /* 0x000fe4000001162f */
[----:B------:R-:W-:Y:S01]  /*30f0*/  FSEL R54, R53, RZ, P0 ;  /* 0x000000ff35367208 */ /* 0x000fe20000000000 */
[----:B------:R-:W-:Y:S01]  /*3100*/  FMUL R7, R60, R7 ;  /* 0x000000073c077220 */ /* 0x000fe20000400000 */
[----:B------:R-:W-:-:S02]  /*3110*/  SEL R122, R122, RZ, !P2 ;  /* 0x000000ff7a7a7207 */ /* 0x000fc40005000000 */
[----:B------:R-:W-:Y:S02]  /*3120*/  FSETP.GEU.AND P0, PT, R52, RZ, PT ;  /* 0x000000ff3400720b */ /* 0x000fe40003f0e000 */
[----:B------:R-:W-:Y:S01]  /*3130*/  LOP3.LUT R53, R6, 0x1, RZ, 0xc0, !PT ;  /* 0x0000000106357812 */ /* 0x000fe200078ec0ff */
[----:B------:R-:W-:Y:S01]  /*3140*/  FFMA R7, R122, R7, R57 ;  /* 0x000000077a077223 */ /* 0x000fe20000000039 */
[----:B------:R-:W-:Y:S02]  /*3150*/  FSEL R6, R52, RZ, P0 ;  /* 0x000000ff34067208 */ /* 0x000fe40000000000 */
[----:B------:R-:W-:Y:S02]  /*3160*/  ISETP.NE.U32.AND P0, PT, R53, 0x1, PT ;  /* 0x000000013500780c */ /* 0x000fe40003f05070 */
[----:B------:R-:W-:Y:S02]  /*3170*/  SHF.R.U32.HI R52, RZ, 0x4, R47 ;  /* 0x00000004ff347819 */ /* 0x000fe4000001162f */
[----:B------:R-:W-:-:S02]  /*3180*/  FSEL R49, R49, RZ, P0 ;  /* 0x000000ff31317208 */ /* 0x000fc40000000000 */
[C---:B------:R-:W-:Y:S02]  /*3190*/  FSETP.GEU.AND P0, PT, R7.reuse, RZ, PT ;  /* 0x000000ff0700720b */ /* 0x040fe40003f0e000 */
[----:B------:R-:W-:Y:S02]  /*31a0*/  LOP3.LUT R52, R52, 0x1, RZ, 0xc0, !PT ;  /* 0x0000000134347812 */ /* 0x000fe400078ec0ff */
[----:B------:R-:W-:Y:S02]  /*31b0*/  FSEL R7, R7, RZ, P0 ;  /* 0x000000ff07077208 */ /* 0x000fe40000000000 */
[----:B------:R-:W-:Y:S01]  /*31c0*/  ISETP.NE.U32.AND P0, PT, R52, 0x1, PT ;  /* 0x000000013400780c */ /* 0x000fe20003f05070 */
[----:B------:R-:W-:-:S03]  /*31d0*/  VIADD R52, R21, 0xffffffa0 ;  /* 0xffffffa015347836 */ /* 0x000fc60000000000 */
[----:B------:R-:W-:Y:S02]  /*31e0*/  FSEL R48, R48, RZ, P0 ;  /* 0x000000ff30307208 */ /* 0x000fe40000000000 */
[----:B------:R-:W-:Y:S01]  /*31f0*/  ISETP.GE.U32.AND P0, PT, R52, 0x40, PT ;  /* 0x000000403400780c */ /* 0x000fe20003f06070 */
[----:B------:R-:W-:Y:S02]  /*3200*/  IMAD.MOV.U32 R58, RZ, RZ, RZ ;  /* 0x000000ffff3a7224 */ /* 0x000fe400078e00ff */
[----:B-1----:R-:W-:-:S10]  /*3210*/  IMAD.WIDE R52, R21, 0x4, R62 ;  /* 0x0000000415347825 */ /* 0x002fd400078e023e */
[----:B------:R-:W2:Y:S01]  /*3220*/  @!P0 LDG.E.EL R58, desc[UR4][R52.64+-0x180] ;  /* 0xfffe8004343a8981 */ /* 0x000ea2000c2e1900 */
[----:B------:R-:W-:-:S06]  /*3230*/  IMAD.MOV.U32 R60, RZ, RZ, RZ ;  /* 0x000000ffff3c7224 */ /* 0x000fcc00078e00ff */
[----:B------:R-:W3:Y:S01]  /*3240*/  @!P0 LDG.E.EL R60, desc[UR4][R52.64+-0x180] ;  /* 0xfffe8004343c8981 */ /* 0x000ee2000c2e1900 */
[----:B------:R-:W-:-:S06]  /*3250*/  CS2R R64, SRZ ;  /* 0x0000000000407805 */ /* 0x000fcc000001ff00 */
[----:B------:R-:W4:Y:S04]  /*3260*/  @!P0 LDG.E.EL R64, desc[UR4][R52.64+-0x180] ;  /* 0xfffe800434408981 */ /* 0x000f28000c2e1900 */
[----:B------:R0:W5:Y:S01]  /*3270*/  @!P0 LDG.E.EL R65, desc[UR4][R52.64+-0x180] ;  /* 0xfffe800434418981 */ /* 0x000162000c2e1900 */
[----:B------:R-:W-:Y:S02]  /*3280*/  @P2 FSEL R4, R55, RZ, P3 ;  /* 0x000000ff37042208 */ /* 0x000fe40001800000 */
[----:B------:R-:W-:Y:S02]  /*3290*/  @P2 FSEL R5, R54, RZ, P3 ;  /* 0x000000ff36052208 */ /* 0x000fe40001800000 */
[----:B------:R-:W-:Y:S02]  /*32a0*/  @P2 FSEL R6, R49, RZ, P3 ;  /* 0x000000ff31062208 */ /* 0x000fe40001800000 */
[----:B------:R-:W-:-:S02]  /*32b0*/  @P2 FSEL R7, R48, RZ, P3 ;  /* 0x000000ff30072208 */ /* 0x000fc40001800000 */
[----:B------:R-:W-:-:S04]  /*32c0*/  IADD3 R49, P2, R23, R20, RZ ;  /* 0x0000001417317210 */ /* 0x000fc80007f5e0ff */
[-C--:B------:R-:W-:Y:S02]  /*32d0*/  LEA.HI.X.SX32 R54, R20, R35.reuse, 0x1, P2 ;  /* 0x0000002314367211 */ /* 0x080fe400010f0eff */
[----:B------:R-:W-:Y:S02]  /*32e0*/  IADD3 R20, P3, R23, R22, RZ ;  /* 0x0000001617147210 */ /* 0x000fe40007f7e0ff */
[C---:B------:R-:W-:Y:S02]  /*32f0*/  LEA R48, P2, R49.reuse, UR8, 0x2 ;  /* 0x0000000831307c11 */ /* 0x040fe4000f8410ff */
[----:B0-----:R-:W-:Y:S02]  /*3300*/  LEA.HI.X.SX32 R53, R22, R35, 0x1, P3 ;  /* 0x0000002316357211 */ /* 0x001fe400018f0eff */
[----:B------:R-:W-:Y:S02]  /*3310*/  LEA R52, P3, R20, UR8, 0x2 ;  /* 0x0000000814347c11 */ /* 0x000fe4000f8610ff */
[----:B------:R-:W-:-:S02]  /*3320*/  LEA.HI.X R49, R49, UR9, R54, 0x2, P2 ;  /* 0x0000000931317c11 */ /* 0x000fc400090f1436 */
[----:B------:R-:W-:Y:S02]  /*3330*/  IADD3 R54, P2, R25, UR6, RZ ;  /* 0x0000000619367c10 */ /* 0x000fe4000ff5e0ff */
[----:B------:R-:W-:Y:S02]  /*3340*/  LEA.HI.X R53, R20, UR9, R53, 0x2, P3 ;  /* 0x0000000914357c11 */ /* 0x000fe400098f1435 */
[----:B------:R-:W-:Y:S02]  /*3350*/  IADD3 R20, P3, R23, R24, RZ ;  /* 0x0000001817147210 */ /* 0x000fe40007f7e0ff */
[----:B------:R-:W-:Y:S02]  /*3360*/  IADD3.X R55, R27, UR7, RZ, P2, !PT ;  /* 0x000000071b377c10 */ /* 0x000fe400097fe4ff */
[----:B------:R-:W-:Y:S02]  /*3370*/  IADD3 R56, P2, R29, UR6, RZ ;  /* 0x000000061d387c10 */ /* 0x000fe4000ff5e0ff */
[----:B------:R-:W-:-:S02]  /*3380*/  LEA.HI.X.SX32 R25, R24, R35, 0x1, P3 ;  /* 0x0000002318197211 */ /* 0x000fc400018f0eff */
[C---:B------:R-:W-:Y:S02]  /*3390*/  LEA R24, P3, R20.reuse, UR8, 0x2 ;  /* 0x0000000814187c11 */ /* 0x040fe4000f8610ff */
[----:B------:R-:W-:Y:S02]  /*33a0*/  IADD3.X R57, R28, UR7, RZ, P2, !PT ;  /* 0x000000071c397c10 */ /* 0x000fe400097fe4ff */
[----:B------:R-:W-:Y:S02]  /*33b0*/  IADD3 R28, P2, R31, UR6, RZ ;  /* 0x000000061f1c7c10 */ /* 0x000fe4000ff5e0ff */
[----:B------:R-:W-:Y:S02]  /*33c0*/  LEA.HI.X R25, R20, UR9, R25, 0x2, P3 ;  /* 0x0000000914197c11 */ /* 0x000fe400098f1419 */
[----:B------:R-:W-:Y:S02]  /*33d0*/  IADD3.X R29, R30, UR7, RZ, P2, !PT ;  /* 0x000000071e1d7c10 */ /* 0x000fe400097fe4ff */
[----:B------:R-:W-:-:S04]  /*33e0*/  IADD3 R22, P3, R23, R26, RZ ;  /* 0x0000001a17167210 */ /* 0x000fc80007f7e0ff */
[----:B------:R-:W-:Y:S01]  /*33f0*/  LEA.HI.X.SX32 R35, R26, R35, 0x1, P3 ;  /* 0x000000231a237211 */ /* 0x000fe200018f0eff */
[----:B------:R-:W-:Y:S01]  /*3400*/  IMAD.WIDE R62, R23, 0x4, R62 ;  /* 0x00000004173e7825 */ /* 0x000fe200078e023e */
[----:B--2---:R-:W-:-:S05]  /*3410*/  SEL R58, R58, RZ, !P0 ;  /* 0x000000ff3a3a7207 */ /* 0x004fca0004000000 */
[----:B------:R-:W-:Y:S01]  /*3420*/  FADD R20, R58, 0.0010000000474974513054 ;  /* 0x3a83126f3a147421 */ /* 0x000fe20000000000 */
[----:B------:R-:W-:-:S03]  /*3430*/  IADD3 R58, P2, R33, UR6, RZ ;  /* 0x00000006213a7c10 */ /* 0x000fc6000ff5e0ff */
[----:B------:R-:W0:Y:S01]  /*3440*/  MUFU.SQRT R68, R20 ;  /* 0x0000001400447308 */ /* 0x000e220000002000 */
[----:B------:R-:W-:Y:S02]  /*3450*/  IADD3.X R59, R32, UR7, RZ, P2, !PT ;  /* 0x00000007203b7c10 */ /* 0x000fe400097fe4ff */
[----:B------:R-:W-:Y:S02]  /*3460*/  LEA R30, P2, R22, UR8, 0x2 ;  /* 0x00000008161e7c11 */ /* 0x000fe4000f8410ff */
[----:B---3--:R-:W-:Y:S02]  /*3470*/  SEL R27, R60, RZ, !P0 ;  /* 0x000000ff3c1b7207 */ /* 0x008fe40004000000 */
[----:B------:R-:W-:Y:S02]  /*3480*/  IADD3 R60, P3, R36, UR6, RZ ;  /* 0x00000006243c7c10 */ /* 0x000fe4000ff7e0ff */
[----:B------:R-:W-:Y:S01]  /*3490*/  LEA.HI.X R31, R22, UR9, R35, 0x2, P2 ;  /* 0x00000009161f7c11 */ /* 0x000fe200090f1423 */
[----:B------:R-:W-:Y:S01]  /*34a0*/  FADD R22, R27, 0.0010000000474974513054 ;  /* 0x3a83126f1b167421 */ /* 0x000fe20000000000 */
[----:B------:R-:W-:-:S02]  /*34b0*/  IADD3 R26, P2, R38, UR6, RZ ;  /* 0x00000006261a7c10 */ /* 0x000fc4000ff5e0ff */
[----:B------:R-:W-:Y:S02]  /*34c0*/  IADD3.X R61, R34, UR7, RZ, P3, !PT ;  /* 0x00000007223d7c10 */ /* 0x000fe40009ffe4ff */
[----:B------:R-:W-:Y:S02]  /*34d0*/  IADD3 R32, P3, R40, UR6, RZ ;  /* 0x0000000628207c10 */ /* 0x000fe4000ff7e0ff */
[----:B------:R-:W-:Y:S01]  /*34e0*/  IADD3.X R27, R37, UR7, RZ, P2, !PT ;  /* 0x00000007251b7c10 */ /* 0x000fe200097fe4ff */
[----:B------:R-:W1:Y:S01]  /*34f0*/  MUFU.SQRT R40, R22 ;  /* 0x0000001600287308 */ /* 0x000e620000002000 */
[----:B0-----:R-:W-:Y:S02]  /*3500*/  FSETP.GT.AND P2, PT, R68, 8.50705917302346158658e+37, PT ;  /* 0x7e8000004400780b */ /* 0x001fe40003f44000 */
[----:B----4-:R-:W-:Y:S02]  /*3510*/  SEL R20, R64, RZ, !P0 ;  /* 0x000000ff40147207 */ /* 0x010fe40004000000 */
[----:B------:R-:W-:-:S02]  /*3520*/  IADD3.X R33, R39, UR7, RZ, P3, !PT ;  /* 0x0000000727217c10 */ /* 0x000fc40009ffe4ff */
[----:B------:R-:W-:Y:S01]  /*3530*/  IADD3 R34, P3, R42, UR6, RZ ;  /* 0x000000062a227c10 */ /* 0x000fe2000ff7e0ff */
[----:B------:R-:W-:Y:S01]  /*3540*/  FADD R20, R20, 0.0010000000474974513054 ;  /* 0x3a83126f14147421 */ /* 0x000fe20000000000 */
[----:B------:R-:W-:Y:S02]  /*3550*/  FSEL R71, R91, 1, P2 ;  /* 0x3f8000005b477808 */ /* 0x000fe40001000000 */
[----:B------:R-:W-:Y:S02]  /*3560*/  IADD3.X R35, R41, UR7, RZ, P3, !PT ;  /* 0x0000000729237c10 */ /* 0x000fe40009ffe4ff */
[C---:B------:R-:W-:Y:S01]  /*3570*/  FSETP.GEU.AND P3, PT, R68.reuse, 1.175494350822287508e-38, PT ;  /* 0x008000004400780b */ /* 0x040fe20003f6e000 */
[----:B------:R-:W0:Y:S01]  /*3580*/  MUFU.SQRT R41, R20 ;  /* 0x0000001400297308 */ /* 0x000e220000002000 */
[----:B------:R-:W-:Y:S01]  /*3590*/  @P2 FMUL R68, R68, 0.25 ;  /* 0x3e80000044442820 */ /* 0x000fe20000400000 */
[----:B-1----:R-:W-:Y:S02]  /*35a0*/  FSETP.GT.AND P2, PT, R40, 8.50705917302346158658e+37, PT ;  /* 0x7e8000002800780b */ /* 0x002fe40003f44000 */
[----:B-----5:R-:W-:-:S05]  /*35b0*/  SEL R65, R65, RZ, !P0 ;  /* 0x000000ff41417207 */ /* 0x020fca0004000000 */
[----:B------:R-:W-:Y:S01]  /*35c0*/  FADD R22, R65, 0.0010000000474974513054 ;  /* 0x3a83126f41167421 */ /* 0x000fe20000000000 */
[----:B------:R-:W-:Y:S02]  /*35d0*/  FSEL R73, R91, 1, P2 ;  /* 0x3f8000005b497808 */ /* 0x000fe40001000000 */
[----:B------:R-:W-:Y:S01]  /*35e0*/  @!P3 FMUL R68, R68, 16777216 ;  /* 0x4b8000004444b820 */ /* 0x000fe20000400000 */
[----:B------:R-:W-:Y:S01]  /*35f0*/  @!P3 FMUL R71, R71, 16777216 ;  /* 0x4b8000004747b820 */ /* 0x000fe20000400000 */
[C---:B------:R-:W-:Y:S01]  /*3600*/  FSETP.GEU.AND P3, PT, R40.reuse, 1.175494350822287508e-38, PT ;  /* 0x008000002800780b */ /* 0x040fe20003f6e000 */
[----:B------:R-:W1:Y:S01]  /*3610*/  MUFU.SQRT R42, R22 ;  /* 0x00000016002a7308 */ /* 0x000e620000002000 */
[----:B------:R-:W-:Y:S01]  /*3620*/  @P2 FMUL R40, R40, 0.25 ;  /* 0x3e80000028282820 */ /* 0x000fe20000400000 */
[----:B0-----:R-:W-:-:S04]  /*3630*/  FSETP.GT.AND P2, PT, R41, 8.50705917302346158658e+37, PT ;  /* 0x7e8000002900780b */ /* 0x001fc80003f44000 */
[----:B------:R-:W-:-:S06]  /*3640*/  FSEL R72, R91, 1, P2 ;  /* 0x3f8000005b487808 */ /* 0x000fcc0001000000 */
[----:B------:R-:W-:Y:S01]  /*3650*/  @!P3 FMUL R40, R40, 16777216 ;  /* 0x4b8000002828b820 */ /* 0x000fe20000400000 */
[----:B------:R-:W-:Y:S01]  /*3660*/  @!P3 FMUL R73, R73, 16777216 ;  /* 0x4b8000004949b820 */ /* 0x000fe20000400000 */
[C---:B------:R-:W-:Y:S01]  /*3670*/  FSETP.GEU.AND P3, PT, R41.reuse, 1.175494350822287508e-38, PT ;  /* 0x008000002900780b */ /* 0x040fe20003f6e000 */
[----:B------:R-:W-:Y:S01]  /*3680*/  @P2 FMUL R41, R41, 0.25 ;  /* 0x3e80000029292820 */ /* 0x000fe20000400000 */
[----:B-1----:R-:W-:Y:S01]  /*3690*/  FSETP.GT.AND P2, PT, R42, 8.50705917302346158658e+37, PT ;  /* 0x7e8000002a00780b */ /* 0x002fe20003f44000 */
[----:B------:R-:W-:-:S03]  /*36a0*/  VIADD R20, R23, 0xffffffa0 ;  /* 0xffffffa017147836 */ /* 0x000fc60000000000 */
[----:B------:R-:W-:-:S07]  /*36b0*/  FSEL R75, R91, 1, P2 ;  /* 0x3f8000005b4b7808 */ /* 0x000fce0001000000 */
[----:B------:R-:W-:Y:S01]  /*36c0*/  @!P3 FMUL R41, R41, 16777216 ;  /* 0x4b8000002929b820 */ /* 0x000fe20000400000 */
[----:B------:R-:W-:Y:S01]  /*36d0*/  @!P3 FMUL R72, R72, 16777216 ;  /* 0x4b8000004848b820 */ /* 0x000fe20000400000 */
[C---:B------:R-:W-:Y:S01]  /*36e0*/  FSETP.GEU.AND P3, PT, R42.reuse, 1.175494350822287508e-38, PT ;  /* 0x008000002a00780b */ /* 0x040fe20003f6e000 */
[----:B------:R-:W-:Y:S01]  /*36f0*/  @P2 FMUL R42, R42, 0.25 ;  /* 0x3e8000002a2a2820 */ /* 0x000fe20000400000 */
[----:B------:R-:W-:Y:S01]  /*3700*/  ISETP.GE.U32.AND P2, PT, R20, 0x40, PT ;  /* 0x000000401400780c */ /* 0x000fe20003f46070 */
[----:B------:R-:W-:-:S12]  /*3710*/  IMAD.MOV.U32 R20, RZ, RZ, RZ ;  /* 0x000000ffff147224 */ /* 0x000fd800078e00ff */
[----:B------:R-:W2:Y:S02]  /*3720*/  @!P2 LDG.E.EL R20, desc[UR4][R62.64+-0x180] ;  /* 0xfffe80043e14a981 */ /* 0x000ea4000c2e1900 */
[----:B--2---:R-:W-:-:S05]  /*3730*/  SEL R20, R20, RZ, !P2 ;  /* 0x000000ff14147207 */ /* 0x004fca0005000000 */
[----:B------:R-:W-:Y:S01]  /*3740*/  FADD R22, R20, 0.0010000000474974513054 ;  /* 0x3a83126f14167421 */ /* 0x000fe20000000000 */
[----:B------:R-:W-:-:S06]  /*3750*/  IMAD.MOV.U32 R20, RZ, RZ, RZ ;  /* 0x000000ffff147224 */ /* 0x000fcc00078e00ff */
[----:B------:R-:W2:Y:S02]  /*3760*/  @!P2 LDG.E.EL R20, desc[UR4][R62.64+-0x180] ;  /* 0xfffe80043e14a981 */ /* 0x000ea4000c2e1900 */
[----:B--2---:R-:W-:-:S05]  /*3770*/  SEL R20, R20, RZ, !P2 ;  /* 0x000000ff14147207 */ /* 0x004fca0005000000 */
[----:B------:R-:W-:Y:S01]  /*3780*/  FADD R36, R20, 0.0010000000474974513054 ;  /* 0x3a83126f14247421 */ /* 0x000fe20000000000 */
[----:B------:R-:W-:-:S06]  /*3790*/  IMAD.MOV.U32 R20, RZ, RZ, RZ ;  /* 0x000000ffff147224 */ /* 0x000fcc00078e00ff */
[----:B------:R-:W2:Y:S01]  /*37a0*/  @!P2 LDG.E.EL R20, desc[UR4][R62.64+-0x180] ;  /* 0xfffe80043e14a981 */ /* 0x000ea2000c2e1900 */
[----:B------:R0:W1:Y:S01]  /*37b0*/  MUFU.SQRT R64, R22 ;  /* 0x0000001600407308 */ /* 0x0000620000002000 */
[----:B------:R-:W-:Y:S01]  /*37c0*/  @!P3 FMUL R42, R42, 16777216 ;  /* 0x4b8000002a2ab820 */ /* 0x000fe20000400000 */
[----:B------:R-:W-:Y:S01]  /*37d0*/  @!P3 FMUL R75, R75, 16777216 ;  /* 0x4b8000004b4bb820 */ /* 0x000fe20000400000 */
[----:B--2---:R-:W-:-:S05]  /*37e0*/  SEL R20, R20, RZ, !P2 ;  /* 0x000000ff14147207 */ /* 0x004fca0005000000 */
[----:B0-----:R-:W-:Y:S01]  /*37f0*/  FADD R22, R20, 0.0010000000474974513054 ;  /* 0x3a83126f14167421 */ /* 0x001fe20000000000 */
[----:B------:R-:W-:-:S06]  /*3800*/  IMAD.MOV.U32 R20, RZ, RZ, RZ ;  /* 0x000000ffff147224 */ /* 0x000fcc00078e00ff */
[----:B------:R0:W2:Y:S01]  /*3810*/  @!P2 LDG.E.EL R20, desc[UR4][R62.64+-0x180] ;  /* 0xfffe80043e14a981 */ /* 0x0000a2000c2e1900 */
[----:B------:R-:W3:Y:S01]  /*3820*/  MUFU.SQRT R65, R36 ;  /* 0x0000002400417308 */ /* 0x000ee20000002000 */
[C---:B-1----:R-:W-:Y:S02]  /*3830*/  FSETP.GT.AND P3, PT, R64.reuse, 8.50705917302346158658e+37, PT ;  /* 0x7e8000004000780b */ /* 0x042fe40003f64000 */
[----:B------:R-:W-:Y:S02]  /*3840*/  P2R R86, PR, RZ, 0x1 ;  /* 0x00000001ff567803 */ /* 0x000fe40000000000 */
[C---:B------:R-:W-:Y:S02]  /*3850*/  FSETP.GEU.AND P0, PT, R64.reuse, 1.175494350822287508e-38, PT ;  /* 0x008000004000780b */ /* 0x040fe40003f0e000 */
[----:B------:R-:W-:Y:S01]  /*3860*/  FSEL R77, R91, 1, P3 ;  /* 0x3f8000005b4d7808 */ /* 0x000fe20001800000 */
[----:B------:R-:W1:Y:S06]  /*3870*/  MUFU.SQRT R69, R22 ;  /* 0x0000001600457308 */ /* 0x000e6c0000002000 */
[----:B------:R-:W-:Y:S01]  /*3880*/  @P3 FMUL R64, R64, 0.25 ;  /* 0x3e80000040403820 */ /* 0x000fe20000400000 */
[----:B---3--:R-:W-:-:S02]  /*3890*/  FSETP.GT.AND P3, PT, R65, 8.50705917302346158658e+37, PT ;  /* 0x7e8000004100780b */ /* 0x008fc40003f64000 */
[----:B------:R-:W-:Y:S02]  /*38a0*/  P2R R37, PR, RZ, 0x1 ;  /* 0x00000001ff257803 */ /* 0x000fe40000000000 */
[----:B------:R-:W-:Y:S02]  /*38b0*/  FSETP.GEU.AND P0, PT, R65, 1.175494350822287508e-38, PT ;  /* 0x008000004100780b */ /* 0x000fe40003f0e000 */
[----:B------:R-:W-:-:S07]  /*38c0*/  FSEL R74, R91, 1, P3 ;  /* 0x3f8000005b4a7808 */ /* 0x000fce0001800000 */
[----:B------:R-:W-:Y:S01]  /*38d0*/  @P3 FMUL R65, R65, 0.25 ;  /* 0x3e80000041413820 */ /* 0x000fe20000400000 */
[C---:B-1----:R-:W-:Y:S02]  /*38e0*/  FSETP.GT.AND P3, PT, R69.reuse, 8.50705917302346158658e+37, PT ;  /* 0x7e8000004500780b */ /* 0x042fe40003f64000 */
[----:B------:R-:W-:Y:S02]  /*38f0*/  P2R R36, PR, RZ, 0x1 ;  /* 0x00000001ff247803 */ /* 0x000fe40000000000 */
[----:B------:R-:W-:Y:S02]  /*3900*/  FSETP.GEU.AND P0, PT, R69, 1.175494350822287508e-38, PT ;  /* 0x008000004500780b */ /* 0x000fe40003f0e000 */
[----:B------:R-:W-:Y:S02]  /*3910*/  FSEL R76, R91, 1, P3 ;  /* 0x3f8000005b4c7808 */ /* 0x000fe40001800000 */
[----:B------:R-:W-:-:S05]  /*3920*/  P2R R22, PR, RZ, 0x1 ;  /* 0x00000001ff167803 */ /* 0x000fca0000000000 */
[----:B------:R-:W-:Y:S01]  /*3930*/  @P3 FMUL R69, R69, 0.25 ;  /* 0x3e80000045453820 */ /* 0x000fe20000400000 */
[----:B0-----:R-:W-:Y:S01]  /*3940*/  P2R R62, PR, RZ, 0x4 ;  /* 0x00000004ff3e7803 */ /* 0x001fe20000000000 */
[----:B------:R-:W-:Y:S01]  /*3950*/  IMAD.WIDE R2, R23, 0x4, R2 ;  /* 0x0000000417027825 */ /* 0x000fe200078e0202 */
[----:B--2---:R-:W-:-:S05]  /*3960*/  SEL R20, R20, RZ, !P2 ;  /* 0x000000ff14147207 */ /* 0x004fca0005000000 */
[----:B------:R-:W-:-:S04]  /*3970*/  FADD R20, R20, 0.0010000000474974513054 ;  /* 0x3a83126f14147421 */ /* 0x000fc80000000000 */
[----:B------:R-:W0:Y:S01]  /*3980*/  MUFU.SQRT R70, R20 ;  /* 0x0000001400467308 */ /* 0x000e220000002000 */
[----:B------:R-:W-:Y:S01]  /*3990*/  ISETP.NE.AND P2, PT, R22, RZ, PT ;  /* 0x000000ff1600720c */ /* 0x000fe20003f45270 */
[----:B------:R-:W-:Y:S01]  /*39a0*/  VIADD R22, R23, 0xffffff60 ;  /* 0xffffff6017167836 */ /* 0x000fe20000000000 */
[C---:B0-----:R-:W-:Y:S02]  /*39b0*/  FSETP.GT.AND P3, PT, R70.reuse, 8.50705917302346158658e+37, PT ;  /* 0x7e8000004600780b */ /* 0x041fe40003f64000 */
[----:B------:R-:W-:Y:S02]  /*39c0*/  FSETP.GEU.AND P0, PT, R70, 1.175494350822287508e-38, PT ;  /* 0x008000004600780b */ /* 0x000fe40003f0e000 */
[----:B------:R-:W-:Y:S01]  /*39d0*/  FSEL R79, R91, 1, P3 ;  /* 0x3f8000005b4f7808 */ /* 0x000fe20001800000 */
[----:B------:R-:W-:-:S08]  /*39e0*/  IMAD.MOV.U32 R20, RZ, RZ, RZ ;  /* 0x000000ffff147224 */ /* 0x000fd000078e00ff */
[----:B------:R-:W-:Y:S01]  /*39f0*/  @P3 FMUL R70, R70, 0.25 ;  /* 0x3e80000046463820 */ /* 0x000fe20000400000 */
[----:B------:R-:W-:Y:S02]  /*3a00*/  ISETP.GE.U32.AND P3, PT, R22, 0x60, PT ;  /* 0x000000601600780c */ /* 0x000fe40003f66070 */
[----:B------:R-:W-:Y:S02]  /*3a10*/  P2R R39, PR, RZ, 0x4 ;  /* 0x00000004ff277803 */ /* 0x000fe40000000000 */
[----:B------:R-:W-:Y:S01]  /*3a20*/  ISETP.NE.AND P2, PT, R36, RZ, PT ;  /* 0x000000ff2400720c */ /* 0x000fe20003f45270 */
[----:B------:R-:W-:-:S08]  /*3a30*/  IMAD.MOV.U32 R36, RZ, RZ, RZ ;  /* 0x000000ffff247224 */ /* 0x000fd000078e00ff */
[----:B------:R-:W2:Y:S04]  /*3a40*/  @!P3 LDG.E.EL R20, desc[UR4][R2.64+-0x280] ;  /* 0xfffd80040214b981 */ /* 0x000ea8000c2e1900 */
[----:B------:R-:W3:Y:S01]  /*3a50*/  @!P3 LDG.E.EL R36, desc[UR4][R2.64+-0x280] ;  /* 0xfffd80040224b981 */ /* 0x000ee2000c2e1900 */
[----:B--2---:R-:W-:Y:S02]  /*3a60*/  SEL R20, R20, RZ, !P3 ;  /* 0x000000ff14147207 */ /* 0x004fe40005800000 */
[----:B---3--:R-:W-:-:S03]  /*3a70*/  SEL R22, R36, RZ, !P3 ;  /* 0x000000ff24167207 */ /* 0x008fc60005800000 */
[----:B------:R-:W-:Y:S01]  /*3a80*/  FADD R36, R20, 0.0010000000474974513054 ;  /* 0x3a83126f14247421 */ /* 0x000fe20000000000 */
[----:B------:R-:W-:-:S06]  /*3a90*/  IMAD.MOV.U32 R20, RZ, RZ, RZ ;  /* 0x000000ffff147224 */ /* 0x000fcc00078e00ff */
[----:B------:R-:W2:Y:S01]  /*3aa0*/  @!P3 LDG.E.EL R20, desc[UR4][R2.64+-0x280] ;  /* 0xfffd80040214b981 */ /* 0x000ea2000c2e1900 */
[----:B------:R-:W-:-:S04]  /*3ab0*/  FADD R22, R22, 0.0010000000474974513054 ;  /* 0x3a83126f16167421 */ /* 0x000fc80000000000 */
[----:B------:R0:W1:Y:S01]  /*3ac0*/  MUFU.SQRT R63, R22 ;  /* 0x00000016003f7308 */ /* 0x0000620000002000 */
[----:B--2---:R-:W-:-:S05]  /*3ad0*/  SEL R20, R20, RZ, !P3 ;  /* 0x000000ff14147207 */ /* 0x004fca0005800000 */
[----:B0-----:R-:W-:Y:S01]  /*3ae0*/  FADD R22, R20, 0.0010000000474974513054 ;  /* 0x3a83126f14167421 */ /* 0x001fe20000000000 */
[----:B------:R-:W-:-:S06]  /*3af0*/  IMAD.MOV.U32 R20, RZ, RZ, RZ ;  /* 0x000000ffff147224 */ /* 0x000fcc00078e00ff */
[----:B------:R0:W2:Y:S01]  /*3b00*/  @!P3 LDG.E.EL R20, desc[UR4][R2.64+-0x280] ;  /* 0xfffd80040214b981 */ /* 0x0000a2000c2e1900 */
[----:B------:R-:W3:Y:S01]  /*3b10*/  MUFU.SQRT R78, R36 ;  /* 0x00000024004e7308 */ /* 0x000ee20000002000 */
[C---:B-1----:R-:W-:Y:S02]  /*3b20*/  FSETP.GT.AND P6, PT, R63.reuse, 8.50705917302346158658e+37, PT ;  /* 0x7e8000003f00780b */ /* 0x042fe40003fc4000 */
[----:B------:R-:W-:Y:S02]  /*3b30*/  P2R R83, PR, RZ, 0x20 ;  /* 0x00000020ff537803 */ /* 0x000fe40000000000 */
[----:B------:R-:W-:Y:S02]  /*3b40*/  FSETP.GEU.AND P5, PT, R63, 1.175494350822287508e-38, PT ;  /* 0x008000003f00780b */ /* 0x000fe40003fae000 */
[----:B------:R-:W-:Y:S01]  /*3b50*/  FSEL R82, R91, 1, P6 ;  /* 0x3f8000005b527808 */ /* 0x000fe20003000000 */
[----:B------:R-:W1:Y:S06]  /*3b60*/  MUFU.SQRT R80, R22 ;  /* 0x0000001600507308 */ /* 0x000e6c0000002000 */
[----:B------:R-:W-:Y:S01]  /*3b70*/  @P6 FMUL R63, R63, 0.25 ;  /* 0x3e8000003f3f6820 */ /* 0x000fe20000400000 */
[----:B---3--:R-:W-:-:S02]  /*3b80*/  FSETP.GT.AND P6, PT, R78, 8.50705917302346158658e+37, PT ;  /* 0x7e8000004e00780b */ /* 0x008fc40003fc4000 */
[----:B------:R-:W-:Y:S02]  /*3b90*/  P2R R38, PR, RZ, 0x4 ;  /* 0x00000004ff267803 */ /* 0x000fe40000000000 */
[----:B------:R-:W-:Y:S02]  /*3ba0*/  P2R R67, PR, RZ, 0x2 ;  /* 0x00000002ff437803 */ /* 0x000fe40000000000 */
[----:B------:R-:W-:Y:S02]  /*3bb0*/  ISETP.NE.AND P2, PT, R37, RZ, PT ;  /* 0x000000ff2500720c */ /* 0x000fe40003f45270 */
[----:B------:R-:W-:Y:S02]  /*3bc0*/  FSETP.GEU.AND P1, PT, R78, 1.175494350822287508e-38, PT ;  /* 0x008000004e00780b */ /* 0x000fe40003f2e000 */
[----:B------:R-:W-:-:S03]  /*3bd0*/  FSEL R85, R91, 1, P6 ;  /* 0x3f8000005b557808 */ /* 0x000fc60003000000 */
[----:B------:R-:W-:Y:S01]  /*3be0*/  @P6 FMUL R78, R78, 0.25 ;  /* 0x3e8000004e4e6820 */ /* 0x000fe20000400000 */
[C---:B-1----:R-:W-:Y:S02]  /*3bf0*/  FSETP.GT.AND P6, PT, R80.reuse, 8.50705917302346158658e+37, PT ;  /* 0x7e8000005000780b */ /* 0x042fe40003fc4000 */
[----:B------:R-:W-:Y:S02]  /*3c00*/  P2R R37, PR, RZ, 0x4 ;  /* 0x00000004ff257803 */ /* 0x000fe40000000000 */
[----:B------:R-:W-:Y:S02]  /*3c10*/  FSETP.GEU.AND P4, PT, R80, 1.175494350822287508e-38, PT ;  /* 0x008000005000780b */ /* 0x000fe40003f8e000 */
[----:B------:R-:W-:-:S07]  /*3c20*/  FSEL R87, R91, 1, P6 ;  /* 0x3f8000005b577808 */ /* 0x000fce0003000000 */
[----:B------:R-:W-:Y:S01]  /*3c30*/  @P6 FMUL R80, R80, 0.25 ;  /* 0x3e80000050506820 */ /* 0x000fe20000400000 */
[----:B------:R-:W-:Y:S01]  /*3c40*/  @!P0 FMUL R70, R70, 16777216 ;  /* 0x4b80000046468820 */ /* 0x000fe20000400000 */
[----:B------:R-:W-:Y:S01]  /*3c50*/  @!P0 FMUL R79, R79, 16777216 ;  /* 0x4b8000004f4f8820 */ /* 0x000fe20000400000 */
[----:B------:R-:W-:Y:S01]  /*3c60*/  ISETP.NE.AND P0, PT, R86, RZ, PT ;  /* 0x000000ff5600720c */ /* 0x000fe20003f05270 */
[----:B------:R-:W1:Y:S08]  /*3c70*/  MUFU.RCP R40, R40 ;  /* 0x0000002800287308 */ /* 0x000e700000001000 */
[----:B------:R-:W3:Y:S01]  /*3c80*/  MUFU.RCP R41, R41 ;  /* 0x0000002900297308 */ /* 0x000ee20000001000 */
[----:B------:R-:W-:Y:S01]  /*3c90*/  @!P5 FMUL R63, R63, 16777216 ;  /* 0x4b8000003f3fd820 */ /* 0x000fe20000400000 */
[----:B------:R-:W-:-:S02]  /*3ca0*/  IMAD.MOV.U32 R22, RZ, RZ, RZ ;  /* 0x000000ffff167224 */ /* 0x000fc400078e00ff */
[----:B-1----:R-:W-:Y:S01]  /*3cb0*/  FMUL R86, R40, R73 ;  /* 0x0000004928567220 */ /* 0x002fe20000400000 */
[----:B------:R-:W-:Y:S02]  /*3cc0*/  IMAD.MOV.U32 R36, RZ, RZ, RZ ;  /* 0x000000ffff247224 */ /* 0x000fe400078e00ff */
[----:B---3--:R-:W-:Y:S01]  /*3cd0*/  FMUL R89, R41, R72 ;  /* 0x0000004829597220 */ /* 0x008fe20000400000 */
[----:B------:R-:W-:Y:S01]  /*3ce0*/  MUFU.RCP R63, R63 ;  /* 0x0000003f003f7308 */ /* 0x000fe20000001000 */
[----:B------:R-:W1:Y:S01]  /*3cf0*/  LDC.64 R40, c[0x0][0x250] ;  /* 0x00009400ff287b82 */ /* 0x000e620000000a00 */
[----:B------:R-:W3:Y:S04]  /*3d00*/  @!P3 LDG.E.EL R22, desc[UR4][R24.64+-0x280] ;  /* 0xfffd80041816b981 */ /* 0x000ee8000c2e1900 */
[----:B------:R4:W5:Y:S02]  /*3d10*/  @!P0 LDG.E.EL R36, desc[UR4][R58.64+-0x180] ;  /* 0xfffe80043a248981 */ /* 0x000964000c2e1900 */
[----:B------:R-:W4:Y:S01]  /*3d20*/  MUFU.RCP R68, R68 ;  /* 0x0000004400447308 */ /* 0x000f220000001000 */
[----:B0-----:R-:W-:-:S07]  /*3d30*/  CS2R R2, SRZ ;  /* 0x0000000000027805 */ /* 0x001fce000001ff00 */
[----:B------:R-:W0:Y:S01]  /*3d40*/  MUFU.RCP R70, R70 ;  /* 0x0000004600467308 */ /* 0x000e220000001000 */
[----:B----4-:R-:W-:Y:S01]  /*3d50*/  CS2R R58, SRZ ;  /* 0x00000000003a7805 */ /* 0x010fe2000001ff00 */
[----:B------:R-:W-:Y:S01]  /*3d60*/  @!P5 FMUL R82, R82, 16777216 ;  /* 0x4b8000005252d820 */ /* 0x000fe20000400000 */
[----:B------:R4:W3:Y:S01]  /*3d70*/  @!P3 LDG.E.EL R3, desc[UR4][R30.64+-0x280] ;  /* 0xfffd80041e03b981 */ /* 0x0008e2000c2e1900 */
[----:B------:R-:W-:Y:S02]  /*3d80*/  ISETP.NE.AND P5, PT, R83, RZ, PT ;  /* 0x000000ff5300720c */ /* 0x000fe40003fa5270 */
[----:B------:R-:W-:Y:S01]  /*3d90*/  CS2R R72, SRZ ;  /* 0x0000000000487805 */ /* 0x000fe2000001ff00 */
[----:B------:R-:W-:Y:S01]  /*3da0*/  FMUL R83, R68, R71 ;  /* 0x0000004744537220 */ /* 0x000fe20000400000 */
[----:B------:R-:W3:Y:S01]  /*3db0*/  @!P3 LDG.E.EL R2, desc[UR4][R48.64+-0x280] ;  /* 0xfffd80043002b981 */ /* 0x000ee2000c2e1900 */
[----:B----4-:R-:W-:Y:S01]  /*3dc0*/  FMUL R30, R63, R82 ;  /* 0x000000523f1e7220 */ /* 0x010fe20000400000 */
[----:B0-----:R-:W-:Y:S01]  /*3dd0*/  FMUL R79, R70, R79 ;  /* 0x0000004f464f7220 */ /* 0x001fe20000400000 */
[----:B------:R-:W-:Y:S01]  /*3de0*/  CS2R R70, SRZ ;  /* 0x0000000000467805 */ /* 0x000fe2000001ff00 */
[----:B------:R-:W-:Y:S01]  /*3df0*/  @!P1 FMUL R78, R78, 16777216 ;  /* 0x4b8000004e4e9820 */ /* 0x000fe20000400000 */
[----:B------:R-:W-:Y:S01]  /*3e00*/  @!P1 FMUL R85, R85, 16777216 ;  /* 0x4b80000055559820 */ /* 0x000fe20000400000 */
[----:B------:R-:W-:Y:S01]  /*3e10*/  @!P4 FMUL R80, R80, 16777216 ;  /* 0x4b8000005050c820 */ /* 0x000fe20000400000 */
[----:B------:R-:W-:Y:S01]  /*3e20*/  @!P4 FMUL R87, R87, 16777216 ;  /* 0x4b8000005757c820 */ /* 0x000fe20000400000 */
[----:B------:R-:W-:-:S02]  /*3e30*/  ISETP.NE.AND P1, PT, R67, RZ, PT ;  /* 0x000000ff4300720c */ /* 0x000fc40003f25270 */
[----:B------:R-:W-:Y:S02]  /*3e40*/  ISETP.NE.AND P4, PT, R66, RZ, PT ;  /* 0x000000ff4200720c */ /* 0x000fe40003f85270 */
[----:B------:R-:W-:Y:S01]  /*3e50*/  CS2R R66, SRZ ;  /* 0x0000000000427805 */ /* 0x000fe2000001ff00 */
[----:B------:R-:W-:-:S04]  /*3e60*/  IMAD.WIDE R12, R23, 0x4, R12 ;  /* 0x00000004170c7825 */ /* 0x000fc800078e020c */
[----:B------:R-:W-:-:S04]  /*3e70*/  IMAD.WIDE R10, R23, 0x4, R10 ;  /* 0x00000004170a7825 */ /* 0x000fc800078e020a */
[----:B------:R-:W-:Y:S01]  /*3e80*/  IMAD.WIDE R14, R23, 0x4, R14 ;  /* 0x00000004170e7825 */ /* 0x000fe200078e020e */
[----:B--2---:R-:W-:-:S05]  /*3e90*/  SEL R20, R20, RZ, !P3 ;  /* 0x000000ff14147207 */ /* 0x004fca0005800000 */
[----:B------:R-:W-:-:S04]  /*3ea0*/  FADD R20, R20, 0.0010000000474974513054 ;  /* 0x3a83126f14147421 */ /* 0x000fc80000000000 */
[----:B------:R-:W0:Y:S02]  /*3eb0*/  MUFU.SQRT R81, R20 ;  /* 0x0000001400517308 */ /* 0x000e240000002000 */
[C---:B0-----:R-:W-:Y:S02]  /*3ec0*/  FSETP.GT.AND P2, PT, R81.reuse, 8.50705917302346158658e+37, PT ;  /* 0x7e8000005100780b */ /* 0x041fe40003f44000 */
[----:B------:R-:W-:Y:S02]  /*3ed0*/  FSETP.GEU.AND P6, PT, R81, 1.175494350822287508e-38, PT ;  /* 0x008000005100780b */ /* 0x000fe40003fce000 */
[----:B------:R-:W-:-:S09]  /*3ee0*/  FSEL R84, R91, 1, P2 ;  /* 0x3f8000005b547808 */ /* 0x000fd20001000000 */
[----:B------:R-:W-:Y:S01]  /*3ef0*/  @P2 FMUL R81, R81, 0.25 ;  /* 0x3e80000051512820 */ /* 0x000fe20000400000 */
[----:B------:R-:W-:-:S13]  /*3f00*/  ISETP.NE.AND P2, PT, R37, RZ, PT ;  /* 0x000000ff2500720c */ /* 0x000fda0003f45270 */
[----:B------:R-:W-:Y:S01]  /*3f10*/  @!P2 FMUL R64, R64, 16777216 ;  /* 0x4b8000004040a820 */ /* 0x000fe20000400000 */
[----:B------:R-:W-:Y:S01]  /*3f20*/  @!P2 FMUL R77, R77, 16777216 ;  /* 0x4b8000004d4da820 */ /* 0x000fe20000400000 */
[----:B------:R-:W-:Y:S01]  /*3f30*/  ISETP.NE.AND P2, PT, R38, RZ, PT ;  /* 0x000000ff2600720c */ /* 0x000fe20003f45270 */
[----:B------:R-:W-:-:S06]  /*3f40*/  IMAD.MOV.U32 R37, RZ, RZ, RZ ;  /* 0x000000ffff257224 */ /* 0x000fcc00078e00ff */
[----:B------:R0:W2:Y:S06]  /*3f50*/  @!P0 LDG.E.EL R37, desc[UR4][R28.64+-0x180] ;  /* 0xfffe80041c258981 */ /* 0x0000ac000c2e1900 */
[----:B------:R-:W-:Y:S01]  /*3f60*/  @!P2 FMUL R65, R65, 16777216 ;  /* 0x4b8000004141a820 */ /* 0x000fe20000400000 */
[----:B------:R-:W-:Y:S01]  /*3f70*/  @!P2 FMUL R74, R74, 16777216 ;  /* 0x4b8000004a4aa820 */ /* 0x000fe20000400000 */
[----:B------:R-:W-:Y:S01]  /*3f80*/  ISETP.NE.AND P2, PT, R39, RZ, PT ;  /* 0x000000ff2700720c */ /* 0x000fe20003f45270 */
[----:B0-----:R-:W0:Y:S01]  /*3f90*/  LDC.64 R28, c[0x0][0x240] ;  /* 0x00009000ff1c7b82 */ /* 0x001e220000000a00 */
[----:B------:R-:W-:Y:S01]  /*3fa0*/  CS2R R38, SRZ ;  /* 0x0000000000267805 */ /* 0x000fe2000001ff00 */
[----:B------:R-:W-:-:S05]  /*3fb0*/  IMAD.MOV.U32 R20, RZ, RZ, RZ ;  /* 0x000000ffff147224 */ /* 0x000fca00078e00ff */
[----:B------:R4:W2:Y:S05]  /*3fc0*/  @!P0 LDG.E.EL R39, desc[UR4][R54.64+-0x180] ;  /* 0xfffe800436278981 */ /* 0x0008aa000c2e1900 */
[----:B------:R-:W-:Y:S01]  /*3fd0*/  @!P2 FMUL R69, R69, 16777216 ;  /* 0x4b8000004545a820 */ /* 0x000fe20000400000 */
[----:B------:R-:W-:Y:S01]  /*3fe0*/  @!P2 FMUL R76, R76, 16777216 ;  /* 0x4b8000004c4ca820 */ /* 0x000fe20000400000 */
[----:B------:R-:W-:Y:S01]  /*3ff0*/  ISETP.NE.AND P2, PT, R62, RZ, PT ;  /* 0x000000ff3e00720c */ /* 0x000fe20003f45270 */
[----:B------:R1:W2:Y:S01]  /*4000*/  @!P3 LDG.E.EL R20, desc[UR4][R52.64+-0x280] ;  /* 0xfffd80043414b981 */ /* 0x0002a2000c2e1900 */
[----:B----4-:R-:W-:Y:S01]  /*4010*/  CS2R R54, SRZ ;  /* 0x0000000000367805 */ /* 0x010fe2000001ff00 */
[----:B------:R4:W0:Y:S02]  /*4020*/  MUFU.RCP R62, R42 ;  /* 0x0000002a003e7308 */ /* 0x0008240000001000 */
[----:B------:R0:W2:Y:S01]  /*4030*/  @!P0 LDG.E.EL R38, desc[UR4][R56.64+-0x180] ;  /* 0xfffe800438268981 */ /* 0x0000a2000c2e1900 */
[----:B-1----:R-:W1:Y:S07]  /*4040*/  LDC.64 R52, c[0x0][0x258] ;  /* 0x00009600ff347b82 */ /* 0x002e6e0000000a00 */
[----:B------:R0:W2:Y:S01]  /*4050*/  @!P2 LDG.E.EL R55, desc[UR4][R32.64+-0x180] ;  /* 0xfffe80042037a981 */ /* 0x0000a2000c2e1900 */
[----:B------:R-:W0:Y:S02]  /*4060*/  MUFU.RCP R64, R64 ;  /* 0x0000004000407308 */ /* 0x000e240000001000 */
[----:B0-----:R-:W-:Y:S01]  /*4070*/  IMAD.WIDE R24, R21, 0x4, R28 ;  /* 0x0000000415187825 */ /* 0x001fe200078e021c */
[----:B------:R-:W-:Y:S01]  /*4080*/  CS2R R56, SRZ ;  /* 0x0000000000387805 */ /* 0x000fe2000001ff00 */
[----:B------:R-:W2:Y:S02]  /*4090*/  @!P2 LDG.E.EL R54, desc[UR4][R26.64+-0x180] ;  /* 0xfffe80041a36a981 */ /* 0x000ea4000c2e1900 */
[----:B----4-:R-:W-:-:S02]  /*40a0*/  IMAD.MOV.U32 R42, RZ, RZ, RZ ;  /* 0x000000ffff2a7224 */ /* 0x010fc400078e00ff */
[----:B------:R-:W4:Y:S01]  /*40b0*/  @!P0 LDG.E.EL R58, desc[UR4][R24.64+-0x180] ;  /* 0xfffe8004183a8981 */ /* 0x000f22000c2e1900 */
[----:B------:R-:W-:Y:S01]  /*40c0*/  IMAD.MOV.U32 R33, RZ, RZ, RZ ;  /* 0x000000ffff217224 */ /* 0x000fe200078e00ff */
[----:B------:R-:W0:Y:S02]  /*40d0*/  MUFU.RCP R65, R65 ;  /* 0x0000004100417308 */ /* 0x000e240000001000 */
[----:B------:R3:W4:Y:S04]  /*40e0*/  @!P2 LDG.E.EL R42, desc[UR4][R60.64+-0x180] ;  /* 0xfffe80043c2aa981 */ /* 0x000728000c2e1900 */
[----:B------:R-:W4:Y:S02]  /*40f0*/  @!P0 LDG.E.EL R33, desc[UR4][R24.64+-0x180] ;  /* 0xfffe800418218981 */ /* 0x000f24000c2e1900 */
[----:B------:R-:W1:Y:S02]  /*4100*/  MUFU.RCP R69, R69 ;  /* 0x0000004500457308 */ /* 0x000e640000001000 */
[----:B------:R-:W4:Y:S01]  /*4110*/  @!P0 LDG.E.EL R57, desc[UR4][R24.64+-0x180] ;  /* 0xfffe800418398981 */ /* 0x000f22000c2e1900 */
[----:B------:R-:W-:Y:S01]  /*4120*/  IMAD.WIDE R28, R23, 0x4, R28 ;  /* 0x00000004171c7825 */ /* 0x000fe200078e021c */
[----:B---3--:R-:W-:-:S03]  /*4130*/  CS2R R60, SRZ ;  /* 0x00000000003c7805 */ /* 0x008fc6000001ff00 */
[----:B------:R-:W-:Y:S01]  /*4140*/  FMUL R75, R62, R75 ;  /* 0x0000004b3e4b7220 */ /* 0x000fe20000400000 */
[----:B------:R-:W-:Y:S01]  /*4150*/  FMUL R88, R64, R77 ;  /* 0x0000004d40587220 */ /* 0x000fe20000400000 */
[----:B------:R-:W-:Y:S01]  /*4160*/  CS2R R62, SRZ ;  /* 0x00000000003e7805 */ /* 0x000fe2000001ff00 */
[----:B------:R3:W4:Y:S01]  /*4170*/  @!P2 LDG.E.EL R56, desc[UR4][R34.64+-0x180] ;  /* 0xfffe80042238a981 */ /* 0x000722000c2e1900 */
[----:B0-----:R-:W-:Y:S01]  /*4180*/  FMUL R77, R65, R74 ;  /* 0x0000004a414d7220 */ /* 0x001fe20000400000 */
[----:B------:R-:W-:Y:S01]  /*4190*/  CS2R R64, SRZ ;  /* 0x0000000000407805 */ /* 0x000fe2000001ff00 */
[----:B------:R-:W-:Y:S01]  /*41a0*/  IMAD.MOV.U32 R26, RZ, RZ, RZ ;  /* 0x000000ffff1a7224 */ /* 0x000fe200078e00ff */
[----:B------:R0:W4:Y:S01]  /*41b0*/  @!P0 LDG.E.EL R59, desc[UR4][R24.64+-0x180] ;  /* 0xfffe8004183b8981 */ /* 0x000122000c2e1900 */
[----:B-1----:R-:W-:-:S04]  /*41c0*/  IMAD.WIDE R48, R21, 0x4, R52 ;  /* 0x0000000415307825 */ /* 0x002fc800078e0234 */
[----:B------:R-:W-:Y:S01]  /*41d0*/  FMUL R90, R69, R76 ;  /* 0x0000004c455a7220 */ /* 0x000fe20000400000 */
[----:B------:R-:W4:Y:S01]  /*41e0*/  @!P2 LDG.E.EL R60, desc[UR4][R28.64+-0x180] ;  /* 0xfffe80041c3ca981 */ /* 0x000f22000c2e1900 */
[--C-:B---3--:R-:W-:Y:S01]  /*41f0*/  IMAD.WIDE R34, R21, 0x4, R40.reuse ;  /* 0x0000000415227825 */ /* 0x108fe200078e0228 */
[----:B------:R-:W-:Y:S02]  /*4200*/  CS2R R68, SRZ ;  /* 0x0000000000447805 */ /* 0x000fe4000001ff00 */
[----:B------:R-:W3:Y:S01]  /*4210*/  @!P2 LDG.E.EL R61, desc[UR4][R28.64+-0x180] ;  /* 0xfffe80041c3da981 */ /* 0x000ee2000c2e1900 */
[----:B0-----:R-:W-:Y:S01]  /*4220*/  CS2R R24, SRZ ;  /* 0x0000000000187805 */ /* 0x001fe2000001ff00 */
[----:B------:R-:W-:Y:S02]  /*4230*/  IMAD.WIDE R40, R23, 0x4, R40 ;  /* 0x0000000417287825 */ /* 0x000fe400078e0228 */
[----:B------:R-:W3:Y:S04]  /*4240*/  @!P2 LDG.E.EL R62, desc[UR4][R28.64+-0x180] ;  /* 0xfffe80041c3ea981 */ /* 0x000ee8000c2e1900 */
[----:B------:R-:W3:Y:S04]  /*4250*/  @!P0 LDG.E.EL R64, desc[UR4][R34.64+-0x180] ;  /* 0xfffe800422408981 */ /* 0x000ee8000c2e1900 */
[----:B------:R-:W3:Y:S04]  /*4260*/  @!P2 LDG.E.EL R68, desc[UR4][R40.64+-0x180] ;  /* 0xfffe80042844a981 */ /* 0x000ee8000c2e1900 */
[----:B------:R-:W3:Y:S04]  /*4270*/  @!P2 LDG.E.EL R26, desc[UR4][R40.64+-0x180] ;  /* 0xfffe8004281aa981 */ /* 0x000ee8000c2e1900 */
[----:B------:R-:W3:Y:S04]  /*4280*/  @!P2 LDG.E.EL R25, desc[UR4][R40.64+-0x180] ;  /* 0xfffe80042819a981 */ /* 0x000ee8000c2e1900 */
[----:B------:R0:W3:Y:S04]  /*4290*/  @!P2 LDG.E.EL R24, desc[UR4][R40.64+-0x180] ;  /* 0xfffe80042818a981 */ /* 0x0000e8000c2e1900 */
[----:B------:R-:W3:Y:S04]  /*42a0*/  @!P0 LDG.E.EL R69, desc[UR4][R48.64+-0x180] ;  /* 0xfffe800430458981 */ /* 0x000ee8000c2e1900 */
[----:B------:R-:W3:Y:S01]  /*42b0*/  @!P0 LDG.E.EL R65, desc[UR4][R34.64+-0x180] ;  /* 0xfffe800422418981 */ /* 0x000ee2000c2e1900 */
[----:B0-----:R-:W-:-:S03]  /*42c0*/  CS2R R40, SRZ ;  /* 0x0000000000287805 */ /* 0x001fc6000001ff00 */
[----:B------:R-:W3:Y:S04]  /*42d0*/  @!P0 LDG.E.EL R70, desc[UR4][R48.64+-0x180] ;  /* 0xfffe800430468981 */ /* 0x000ee8000c2e1900 */
[----:B------:R-:W3:Y:S04]  /*42e0*/  @!P0 LDG.E.EL R71, desc[UR4][R48.64+-0x180] ;  /* 0xfffe800430478981 */ /* 0x000ee8000c2e1900 */
[----:B------:R0:W3:Y:S04]  /*42f0*/  @!P0 LDG.E.EL R72, desc[UR4][R48.64+-0x180] ;  /* 0xfffe800430488981 */ /* 0x0000e8000c2e1900 */
[----:B------:R-:W3:Y:S04]  /*4300*/  @!P0 LDG.E.EL R66, desc[UR4][R34.64+-0x180] ;  /* 0xfffe800422428981 */ /* 0x000ee8000c2e1900 */
[----:B------:R1:W3:Y:S01]  /*4310*/  @!P0 LDG.E.EL R67, desc[UR4][R34.64+-0x180] ;  /* 0xfffe800422438981 */ /* 0x0002e2000c2e1900 */
[----:B0-----:R-:W-:-:S03]  /*4320*/  CS2R R48, SRZ ;  /* 0x0000000000307805 */ /* 0x001fc6000001ff00 */
[----:B------:R-:W3:Y:S04]  /*4330*/  @!P3 LDG.E.EL R40, desc[UR4][R12.64+-0x280] ;  /* 0xfffd80040c28b981 */ /* 0x000ee8000c2e1900 */
[----:B------:R-:W3:Y:S01]  /*4340*/  @!P3 LDG.E.EL R41, desc[UR4][R12.64+-0x280] ;  /* 0xfffd80040c29b981 */ /* 0x000ee2000c2e1900 */
[----:B-1----:R-:W-:Y:S01]  /*4350*/  IMAD.WIDE R34, R23, 0x4, R52 ;  /* 0x0000000417227825 */ /* 0x002fe200078e0234 */
[----:B------:R-:W-:Y:S02]  /*4360*/  CS2R R52, SRZ ;  /* 0x0000000000347805 */ /* 0x000fe4000001ff00 */
[----:B------:R-:W3:Y:S04]  /*4370*/  @!P3 LDG.E.EL R48, desc[UR4][R12.64+-0x280] ;  /* 0xfffd80040c30b981 */ /* 0x000ee8000c2e1900 */
[----:B------:R0:W3:Y:S01]  /*4380*/  @!P3 LDG.E.EL R49, desc[UR4][R12.64+-0x280] ;  /* 0xfffd80040c31b981 */ /* 0x0000e2000c2e1900 */
[----:B------:R-:W-:-:S03]  /*4390*/  IMAD.MOV.U32 R21, RZ, RZ, RZ ;  /* 0x000000ffff157224 */ /* 0x000fc600078e00ff */
[----:B------:R1:W3:Y:S04]  /*43a0*/  @!P2 LDG.E.EL R63, desc[UR4][R28.64+-0x180] ;  /* 0xfffe80041c3fa981 */ /* 0x0002e8000c2e1900 */
[----:B------:R-:W3:Y:S01]  /*43b0*/  @!P3 LDG.E.EL R52, desc[UR4][R10.64+-0x280] ;  /* 0xfffd80040a34b981 */ /* 0x000ee2000c2e1900 */
[----:B0-----:R-:W-:-:S03]  /*43c0*/  CS2R R12, SRZ ;  /* 0x00000000000c7805 */ /* 0x001fc6000001ff00 */
[----:B------:R-:W3:Y:S01]  /*43d0*/  @!P2 LDG.E.EL R73, desc[UR4][R34.64+-0x180] ;  /* 0xfffe80042249a981 */ /* 0x000ee2000c2e1900 */
[----:B-1----:R-:W-:-:S03]  /*43e0*/  CS2R R28, SRZ ;  /* 0x00000000001c7805 */ /* 0x002fc6000001ff00 */
[----:B------:R-:W3:Y:S04]  /*43f0*/  @!P3 LDG.E.EL R12, desc[UR4][R14.64+-0x280] ;  /* 0xfffd80040e0cb981 */ /* 0x000ee8000c2e1900 */
[----:B------:R-:W3:Y:S04]  /*4400*/  @!P2 LDG.E.EL R29, desc[UR4][R34.64+-0x180] ;  /* 0xfffe8004221da981 */ /* 0x000ee8000c2e1900 */
[----:B------:R-:W3:Y:S04]  /*4410*/  @!P2 LDG.E.EL R21, desc[UR4][R34.64+-0x180] ;  /* 0xfffe80042215a981 */ /* 0x000ee8000c2e1900 */
[----:B------:R0:W3:Y:S04]  /*4420*/  @!P2 LDG.E.EL R28, desc[UR4][R34.64+-0x180] ;  /* 0xfffe8004221ca981 */ /* 0x0000e8000c2e1900 */
[----:B------:R-:W3:Y:S01]  /*4430*/  @!P3 LDG.E.EL R13, desc[UR4][R14.64+-0x280] ;  /* 0xfffd80040e0db981 */ /* 0x000ee2000c2e1900 */
[----:B------:R-:W-:-:S02]  /*4440*/  IMAD.MOV.U32 R23, RZ, RZ, RZ ;  /* 0x000000ffff177224 */ /* 0x000fc400078e00ff */
[----:B------:R-:W-:Y:S01]  /*4450*/  IMAD.MOV.U32 R74, RZ, RZ, RZ ;  /* 0x000000ffff4a7224 */ /* 0x000fe200078e00ff */
[----:B------:R-:W3:Y:S01]  /*4460*/  @!P3 LDG.E.EL R53, desc[UR4][R10.64+-0x280] ;  /* 0xfffd80040a35b981 */ /* 0x000ee2000c2e1900 */
[----:B0-----:R-:W-:-:S03]  /*4470*/  CS2R R34, SRZ ;  /* 0x0000000000227805 */ /* 0x001fc6000001ff00 */
[----:B------:R-:W3:Y:S04]  /*4480*/  @!P3 LDG.E.EL R23, desc[UR4][R14.64+-0x280] ;  /* 0xfffd80040e17b981 */ /* 0x000ee8000c2e1900 */
[----:B------:R-:W3:Y:S04]  /*4490*/  @!P3 LDG.E.EL R34, desc[UR4][R10.64+-0x280] ;  /* 0xfffd80040a22b981 */ /* 0x000ee8000c2e1900 */
[----:B------:R-:W3:Y:S04]  /*44a0*/  @!P3 LDG.E.EL R35, desc[UR4][R10.64+-0x280] ;  /* 0xfffd80040a23b981 */ /* 0x000ee8000c2e1900 */
[----:B------:R5:W3:Y:S01]  /*44b0*/  @!P3 LDG.E.EL R74, desc[UR4][R14.64+-0x280] ;  /* 0xfffd80040e4ab981 */ /* 0x000ae2000c2e1900 */
[----:B------:R-:W0:Y:S01]  /*44c0*/  MUFU.RCP R78, R78 ;  /* 0x0000004e004e7308 */ /* 0x000e220000001000 */
[----:B-----5:R-:W-:-:S02]  /*44d0*/  SEL R14, R36, RZ, !P0 ;  /* 0x000000ff240e7207 */ /* 0x020fc40004000000 */
[----:B------:R-:W-:Y:S02]  /*44e0*/  SEL R2, R2, RZ, !P3 ;  /* 0x000000ff02027207 */ /* 0x000fe40005800000 */
[----:B------:R-:W-:-:S03]  /*44f0*/  SEL R22, R22, RZ, !P3 ;  /* 0x000000ff16167207 */ /* 0x000fc60005800000 */
[----:B------:R-:W1:Y:S01]  /*4500*/  MUFU.RCP R80, R80 ;  /* 0x0000005000507308 */ /* 0x000e620000001000 */
[----:B0-----:R-:W-:Y:S01]  /*4510*/  FMUL R31, R78, R85 ;  /* 0x000000554e1f7220 */ /* 0x001fe20000400000 */
[----:B------:R-:W-:Y:S01]  /*4520*/  SEL R3, R3, RZ, !P3 ;  /* 0x000000ff03037207 */ /* 0x000fe20005800000 */
[----:B------:R-:W-:Y:S01]  /*4530*/  @!P6 FMUL R81, R81, 16777216 ;  /* 0x4b8000005151e820 */ /* 0x000fe20000400000 */
[----:B------:R-:W-:Y:S01]  /*4540*/  @!P6 FMUL R84, R84, 16777216 ;  /* 0x4b8000005454e820 */ /* 0x000fe20000400000 */
[----:B------:R-:W-:-:S04]  /*4550*/  FSETP.GEU.AND P6, PT, R46, RZ, PT ;  /* 0x000000ff2e00720b */ /* 0x000fc80003fce000 */
[----:B------:R-:W-:Y:S01]  /*4560*/  FSEL R46, R46, RZ, P6 ;  /* 0x000000ff2e2e7208 */ /* 0x000fe20003000000 */
[----:B------:R-:W0:Y:S01]  /*4570*/  MUFU.RCP R81, R81 ;  /* 0x0000005100517308 */ /* 0x000e220000001000 */
[----:B-1----:R-:W-:Y:S01]  /*4580*/  FMUL R32, R80, R87 ;  /* 0x0000005750207220 */ /* 0x002fe20000400000 */
[----:B0-----:R-:W-:Y:S01]  /*4590*/  FMUL R27, R81, R84 ;  /* 0x00000054511b7220 */ /* 0x001fe20000400000 */
[----:B--2---:R-:W-:Y:S02]  /*45a0*/  SEL R37, R37, RZ, !P0 ;  /* 0x000000ff25257207 */ /* 0x004fe40004000000 */
[----:B------:R-:W-:Y:S02]  /*45b0*/  SEL R10, R39, RZ, !P0 ;  /* 0x000000ff270a7207 */ /* 0x000fe40004000000 */
[----:B------:R-:W-:Y:S02]  /*45c0*/  SEL R11, R38, RZ, !P0 ;  /* 0x000000ff260b7207 */ /* 0x000fe40004000000 */
[----:B----4-:R-:W-:-:S02]  /*45d0*/  SEL R58, R58, RZ, !P0 ;  /* 0x000000ff3a3a7207 */ /* 0x010fc40004000000 */
[----:B------:R-:W-:Y:S02]  /*45e0*/  SEL R33, R33, RZ, !P0 ;  /* 0x000000ff21217207 */ /* 0x000fe40004000000 */
[----:B------:R-:W-:-:S03]  /*45f0*/  SEL R76, R57, RZ, !P0 ;  /* 0x000000ff394c7207 */ /* 0x000fc60004000000 */
[----:B------:R-:W-:Y:S01]  /*4600*/  FADD R10, R10, -R33 ;  /* 0x800000210a0a7221 */ /* 0x000fe20000000000 */
[----:B------:R-:W-:-:S03]  /*4610*/  SEL R42, R42, RZ, !P2 ;  /* 0x000000ff2a2a7207 */ /* 0x000fc60005000000 */
[----:B------:R-:W-:Y:S01]  /*4620*/  FMUL R33, R83, R10 ;  /* 0x0000000a53217220 */ /* 0x000fe20000400000 */
[----:B------:R-:W-:Y:S01]  /*4630*/  FADD R10, R37, -R58 ;  /* 0x8000003a250a7221 */ /* 0x000fe20000000000 */
[----:B------:R-:W-:Y:S01]  /*4640*/  FADD R11, R11, -R76 ;  /* 0x8000004c0b0b7221 */ /* 0x000fe20000000000 */
[----:B------:R-:W-:Y:S02]  /*4650*/  SEL R54, R54, RZ, !P2 ;  /* 0x000000ff36367207 */ /* 0x000fe40005000000 */
[----:B------:R-:W-:Y:S01]  /*4660*/  SEL R55, R55, RZ, !P2 ;  /* 0x000000ff37377207 */ /* 0x000fe20005000000 */
[----:B------:R-:W-:Y:S01]  /*4670*/  FMUL R15, R86, R11 ;  /* 0x0000000b560f7220 */ /* 0x000fe20000400000 */
[----:B------:R-:W-:Y:S02]  /*4680*/  SEL R37, R60, RZ, !P2 ;  /* 0x000000ff3c257207 */ /* 0x000fe40005000000 */
[----:B---3--:R-:W-:-:S03]  /*4690*/  SEL R61, R61, RZ, !P2 ;  /* 0x000000ff3d3d7207 */ /* 0x008fc60005000000 */
[----:B------:R-:W-:Y:S01]  /*46a0*/  FADD R11, R42, -R37 ;  /* 0x800000252a0b7221 */ /* 0x000fe20000000000 */
[----:B------:R-:W-:Y:S01]  /*46b0*/  FMUL R36, R89, R10 ;  /* 0x0000000a59247220 */ /* 0x000fe20000400000 */
[----:B------:R-:W-:Y:S01]  /*46c0*/  SEL R62, R62, RZ, !P2 ;  /* 0x000000ff3e3e7207 */ /* 0x000fe20005000000 */
[----:B------:R-:W-:Y:S01]  /*46d0*/  FADD R10, R54, -R61 ;  /* 0x8000003d360a7221 */ /* 0x000fe20000000000 */
[----:B------:R-:W-:Y:S02]  /*46e0*/  SEL R59, R59, RZ, !P0 ;  /* 0x000000ff3b3b7207 */ /* 0x000fe40004000000 */
[----:B------:R-:W-:Y:S01]  /*46f0*/  SEL R42, R64, RZ, !P0 ;  /* 0x000000ff402a7207 */ /* 0x000fe20004000000 */
[----:B------:R-:W-:Y:S01]  /*4700*/  FMUL R37, R88, R11 ;  /* 0x0000000b58257220 */ /* 0x000fe20000400000 */
[----:B------:R-:W-:Y:S01]  /*4710*/  FADD R11, R55, -R62 ;  /* 0x8000003e370b7221 */ /* 0x000fe20000000000 */
[----:B------:R-:W-:-:S03]  /*4720*/  FADD R14, R14, -R59 ;  /* 0x8000003b0e0e7221 */ /* 0x000fc60000000000 */
[----:B------:R-:W-:Y:S01]  /*4730*/  FMUL R39, R90, R11 ;  /* 0x0000000b5a277220 */ /* 0x000fe20000400000 */
[----:B------:R-:W-:Y:S01]  /*4740*/  SEL R11, R20, RZ, !P3 ;  /* 0x000000ff140b7207 */ /* 0x000fe20005800000 */
[----:B------:R-:W-:Y:S01]  /*4750*/  FMUL R14, R75, R14 ;  /* 0x0000000e4b0e7220 */ /* 0x000fe20000400000 */
[----:B------:R-:W-:Y:S02]  /*4760*/  SEL R69, R69, RZ, !P0 ;  /* 0x000000ff45457207 */ /* 0x000fe40004000000 */
[----:B------:R-:W-:Y:S02]  /*4770*/  SEL R54, R65, RZ, !P0 ;  /* 0x000000ff41367207 */ /* 0x000fe40004000000 */
[----:B------:R-:W-:Y:S01]  /*4780*/  SEL R57, R70, RZ, !P0 ;  /* 0x000000ff46397207 */ /* 0x000fe20004000000 */
[----:B------:R-:W-:-:S04]  /*4790*/  FFMA R42, R42, R33, R69 ;  /* 0x000000212a2a7223 */ /* 0x000fc80000000045 */
[----:B------:R-:W-:Y:S01]  /*47a0*/  FFMA R33, R54, R15, R57 ;  /* 0x0000000f36217223 */ /* 0x000fe20000000039 */
[----:B------:R-:W-:Y:S02]  /*47b0*/  SEL R72, R72, RZ, !P0 ;  /* 0x000000ff48487207 */ /* 0x000fe40004000000 */
[----:B------:R-:W-:Y:S02]  /*47c0*/  SEL R67, R67, RZ, !P0 ;  /* 0x000000ff43437207 */ /* 0x000fe40004000000 */
[----:B------:R-:W-:Y:S02]  /*47d0*/  SEL R15, R40, RZ, !P3 ;  /* 0x000000ff280f7207 */ /* 0x000fe40005800000 */
[----:B------:R-:W-:-:S03]  /*47e0*/  SEL R40, R41, RZ, !P3 ;  /* 0x000000ff29287207 */ /* 0x000fc60005800000 */
[----:B------:R-:W-:Y:S01]  /*47f0*/  FADD R15, R2, -R15 ;  /* 0x8000000f020f7221 */ /* 0x000fe20000000000 */
[----:B------:R-:W-:Y:S01]  /*4800*/  SEL R41, R48, RZ, !P3 ;  /* 0x000000ff30297207 */ /* 0x000fe20005800000 */
[----:B------:R-:W-:Y:S01]  /*4810*/  FADD R2, R11, -R40 ;  /* 0x800000280b027221 */ /* 0x000fe20000000000 */
[----:B------:R-:W-:Y:S01]  /*4820*/  FFMA R20, R67, R14, R72 ;  /* 0x0000000e43147223 */ /* 0x000fe20000000048 */
[----:B------:R-:W-:Y:S02]  /*4830*/  FMUL R15, R30, R15 ;  /* 0x0000000f1e0f7220 */ /* 0x000fe40000400000 */
[----:B------:R-:W-:Y:S01]  /*4840*/  FADD R11, R22, -R41 ;  /* 0x80000029160b7221 */ /* 0x000fe20000000000 */
[----:B------:R-:W-:Y:S01]  /*4850*/  SEL R14, R49, RZ, !P3 ;  /* 0x000000ff310e7207 */ /* 0x000fe20005800000 */
[----:B------:R-:W-:Y:S01]  /*4860*/  FMUL R31, R31, R2 ;  /* 0x000000021f1f7220 */ /* 0x000fe20000400000 */
[----:B------:R-:W-:-:S03]  /*4870*/  SEL R52, R52, RZ, !P3 ;  /* 0x000000ff34347207 */ /* 0x000fc60005800000 */
[----:B------:R-:W-:Y:S01]  /*4880*/  FADD R2, R3, -R14 ;  /* 0x8000000e03027221 */ /* 0x000fe20000000000 */
[----:B------:R-:W-:Y:S02]  /*4890*/  SEL R41, R12, RZ, !P3 ;  /* 0x000000ff0c297207 */ /* 0x000fe40005800000 */
[----:B------:R-:W-:-:S03]  /*48a0*/  SHF.R.U32.HI R3, RZ, 0x3, R47 ;  /* 0x00000003ff037819 */ /* 0x000fc6000001162f */
[----:B------:R-:W-:Y:S01]  /*48b0*/  FFMA R15, R52, R15, R41 ;  /* 0x0000000f340f7223 */ /* 0x000fe20000000029 */
[----:B------:R-:W-:-:S04]  /*48c0*/  LOP3.LUT R3, R3, 0x1, RZ, 0xc0, !PT ;  /* 0x0000000103037812 */ /* 0x000fc800078ec0ff */
[----:B------:R-:W-:Y:S02]  /*48d0*/  FSETP.GEU.AND P6, PT, R15, RZ, PT ;  /* 0x000000ff0f00720b */ /* 0x000fe40003fce000 */
[----:B------:R-:W-:Y:S02]  /*48e0*/  SEL R13, R13, RZ, !P3 ;  /* 0x000000ff0d0d7207 */ /* 0x000fe40005800000 */
[----:B------:R-:W-:Y:S02]  /*48f0*/  FSEL R12, R15, RZ, P6 ;  /* 0x000000ff0f0c7208 */ /* 0x000fe40003000000 */
[----:B------:R-:W-:Y:S02]  /*4900*/  ISETP.NE.U32.AND P6, PT, R3, 0x1, PT ;  /* 0x000000010300780c */ /* 0x000fe40003fc5070 */
[----:B------:R-:W-:Y:S02]  /*4910*/  SEL R34, R34, RZ, !P3 ;  /* 0x000000ff22227207 */ /* 0x000fe40005800000 */
[----:B------:R-:W-:-:S03]  /*4920*/  SHF.R.U32.HI R3, RZ, 0x2, R47 ;  /* 0x00000002ff037819 */ /* 0x000fc6000001162f */
[----:B------:R-:W-:Y:S01]  /*4930*/  FFMA R31, R34, R31, R13 ;  /* 0x0000001f221f7223 */ /* 0x000fe2000000000d */
[----:B------:R-:W-:Y:S01]  /*4940*/  FSEL R45, R45, RZ, P6 ;  /* 0x000000ff2d2d7208 */ /* 0x000fe20003000000 */
[----:B------:R-:W-:Y:S01]  /*4950*/  FMUL R11, R32, R11 ;  /* 0x0000000b200b7220 */ /* 0x000fe20000400000 */
[----:B------:R-:W-:Y:S02]  /*4960*/  SEL R14, R35, RZ, !P3 ;  /* 0x000000ff230e7207 */ /* 0x000fe40005800000 */
[----:B------:R-:W-:Y:S02]  /*4970*/  SEL R23, R23, RZ, !P3 ;  /* 0x000000ff17177207 */ /* 0x000fe40005800000 */
[----:B------:R-:W-:Y:S02]  /*4980*/  FSETP.GEU.AND P6, PT, R31, RZ, PT ;  /* 0x000000ff1f00720b */ /* 0x000fe40003fce000 */
[----:B------:R-:W-:Y:S01]  /*4990*/  LOP3.LUT R3, R3, 0x1, RZ, 0xc0, !PT ;  /* 0x0000000103037812 */ /* 0x000fe200078ec0ff */
[----:B------:R-:W-:Y:S01]  /*49a0*/  FFMA R11, R14, R11, R23 ;  /* 0x0000000b0e0b7223 */ /* 0x000fe20000000017 */
[----:B------:R-:W-:-:S02]  /*49b0*/  FSEL R13, R31, RZ, P6 ;  /* 0x000000ff1f0d7208 */ /* 0x000fc40003000000 */
[----:B------:R-:W-:Y:S02]  /*49c0*/  ISETP.NE.U32.AND P6, PT, R3, 0x1, PT ;  /* 0x000000010300780c */ /* 0x000fe40003fc5070 */
[----:B------:R-:W-:Y:S02]  /*49d0*/  SHF.R.U32.HI R3, RZ, 0x1, R47 ;  /* 0x00000001ff037819 */ /* 0x000fe4000001162f */
[----:B------:R-:W-:Y:S01]  /*49e0*/  FSEL R44, R44, RZ, P6 ;  /* 0x000000ff2c2c7208 */ /* 0x000fe20003000000 */
[----:B------:R-:W-:Y:S01]  /*49f0*/  FMUL R2, R27, R2 ;  /* 0x000000021b027220 */ /* 0x000fe20000400000 */
[----:B------:R-:W-:Y:S02]  /*4a00*/  SEL R53, R53, RZ, !P3 ;  /* 0x000000ff35357207 */ /* 0x000fe40005800000 */
[----:B------:R-:W-:Y:S02]  /*4a10*/  SEL R74, R74, RZ, !P3 ;  /* 0x000000ff4a4a7207 */ /* 0x000fe40005800000 */
[----:B------:R-:W-:-:S02]  /*4a20*/  FSETP.GEU.AND P6, PT, R11, RZ, PT ;  /* 0x000000ff0b00720b */ /* 0x000fc40003fce000 */
[----:B------:R-:W-:Y:S01]  /*4a30*/  LOP3.LUT R3, R3, 0x1, RZ, 0xc0, !PT ;  /* 0x0000000103037812 */ /* 0x000fe200078ec0ff */
[----:B------:R-:W-:Y:S01]  /*4a40*/  FFMA R2, R53, R2, R74 ;  /* 0x0000000235027223 */ /* 0x000fe2000000004a */
[----:B------:R-:W-:Y:S02]  /*4a50*/  SEL R63, R63, RZ, !P2 ;  /* 0x000000ff3f3f7207 */ /* 0x000fe40005000000 */
[----:B------:R-:W-:Y:S02]  /*4a60*/  SEL R56, R56, RZ, !P2 ;  /* 0x000000ff38387207 */ /* 0x000fe40005000000 */
[----:B------:R-:W-:Y:S02]  /*4a70*/  FSEL R14, R11, RZ, P6 ;  /* 0x000000ff0b0e7208 */ /* 0x000fe40003000000 */
[----:B------:R-:W-:Y:S01]  /*4a80*/  ISETP.NE.U32.AND P6, PT, R3, 0x1, PT ;  /* 0x000000010300780c */ /* 0x000fe20003fc5070 */
[----:B------:R-:W-:Y:S01]  /*4a90*/  FMUL R38, R77, R10 ;  /* 0x0000000a4d267220 */ /* 0x000fe20000400000 */
[----:B------:R-:W-:Y:S01]  /*4aa0*/  SEL R23, R24, RZ, !P2 ;  /* 0x000000ff18177207 */ /* 0x000fe20005000000 */
[----:B------:R-:W-:Y:S01]  /*4ab0*/  FADD R10, R56, -R63 ;  /* 0x8000003f380a7221 */ /* 0x000fe20000000000 */
[----:B------:R-:W-:-:S02]  /*4ac0*/  SEL R15, R26, RZ, !P2 ;  /* 0x000000ff1a0f7207 */ /* 0x000fc40005000000 */
[----:B------:R-:W-:Y:S02]  /*4ad0*/  SEL R24, R29, RZ, !P2 ;  /* 0x000000ff1d187207 */ /* 0x000fe40005000000 */
[----:B------:R-:W-:Y:S02]  /*4ae0*/  FSEL R19, R19, RZ, P6 ;  /* 0x000000ff13137208 */ /* 0x000fe40003000000 */
[----:B------:R-:W-:Y:S02]  /*4af0*/  SEL R55, R66, RZ, !P0 ;  /* 0x000000ff42377207 */ /* 0x000fe40004000000 */
[----:B------:R-:W-:Y:S02]  /*4b00*/  SEL R56, R71, RZ, !P0 ;  /* 0x000000ff47387207 */ /* 0x000fe40004000000 */
[----:B------:R-:W-:Y:S01]  /*4b10*/  FSETP.GEU.AND P6, PT, R2, RZ, PT ;  /* 0x000000ff0200720b */ /* 0x000fe20003fce000 */
[----:B------:R-:W-:Y:S01]  /*4b20*/  FFMA R38, R15, R38, R24 ;  /* 0x000000260f267223 */ /* 0x000fe20000000018 */
[----:B------:R-:W-:Y:S01]  /*4b30*/  SEL R68, R68, RZ, !P2 ;  /* 0x000000ff44447207 */ /* 0x000fe20005000000 */
[----:B------:R-:W-:Y:S01]  /*4b40*/  FFMA R36, R55, R36, R56 ;  /* 0x0000002437247223 */ /* 0x000fe20000000038 */
[----:B------:R-:W-:-:S02]  /*4b50*/  FSEL R15, R2, RZ, P6 ;  /* 0x000000ff020f7208 */ /* 0x000fc40003000000 */
[----:B------:R-:W-:Y:S02]  /*4b60*/  SEL R73, R73, RZ, !P2 ;  /* 0x000000ff49497207 */ /* 0x000fe40005000000 */
[----:B------:R-:W-:Y:S02]  /*4b70*/  FSETP.GEU.AND P6, PT, R42, RZ, PT ;  /* 0x000000ff2a00720b */ /* 0x000fe40003fce000 */
[----:B------:R-:W-:Y:S02]  /*4b80*/  @P3 FSEL R12, R45, RZ, P5 ;  /* 0x000000ff2d0c3208 */ /* 0x000fe40002800000 */
[----:B------:R-:W-:Y:S02]  /*4b90*/  @P3 FSEL R13, R44, RZ, P5 ;  /* 0x000000ff2c0d3208 */ /* 0x000fe40002800000 */
[----:B------:R-:W-:Y:S02]  /*4ba0*/  @P3 FSEL R14, R19, RZ, P5 ;  /* 0x000000ff130e3208 */ /* 0x000fe40002800000 */
[----:B------:R-:W-:Y:S01]  /*4bb0*/  @P3 FSEL R15, R46, RZ, P5 ;  /* 0x000000ff2e0f3208 */ /* 0x000fe20002800000 */
[----:B------:R-:W-:Y:S01]  /*4bc0*/  FFMA R37, R68, R37, R73 ;  /* 0x0000002544257223 */ /* 0x000fe20000000049 */
[----:B------:R-:W-:-:S02]  /*4bd0*/  FSETP.GEU.AND P5, PT, R33, RZ, PT ;  /* 0x000000ff2100720b */ /* 0x000fc40003fae000 */
[----:B------:R-:W-:Y:S02]  /*4be0*/  @!P0 FSEL R4, R42, RZ, P6 ;  /* 0x000000ff2a048208 */ /* 0x000fe40003000000 */
[----:B------:R-:W-:Y:S02]  /*4bf0*/  SEL R22, R25, RZ, !P2 ;  /* 0x000000ff19167207 */ /* 0x000fe40005000000 */
[----:B------:R-:W-:Y:S02]  /*4c00*/  SEL R21, R21, RZ, !P2 ;  /* 0x000000ff15157207 */ /* 0x000fe40005000000 */
[--C-:B------:R-:W-:Y:S02]  /*4c10*/  SHF.R.U32.HI R3, RZ, 0xf, R47.reuse ;  /* 0x0000000fff037819 */ /* 0x100fe4000001162f */
[----:B------:R-:W-:Y:S02]  /*4c20*/  SHF.R.U32.HI R2, RZ, 0xe, R47 ;  /* 0x0000000eff027819 */ /* 0x000fe4000001162f */
[----:B------:R-:W-:-:S02]  /*4c30*/  FSETP.GEU.AND P6, PT, R36, RZ, PT ;  /* 0x000000ff2400720b */ /* 0x000fc40003fce000 */
[----:B------:R-:W-:Y:S01]  /*4c40*/  @!P0 FSEL R5, R33, RZ, P5 ;  /* 0x000000ff21058208 */ /* 0x000fe20002800000 */
[----:B------:R-:W-:Y:S01]  /*4c50*/  FFMA R39, R22, R39, R21 ;  /* 0x0000002716277223 */ /* 0x000fe20000000015 */
[----:B------:R-:W-:Y:S02]  /*4c60*/  LOP3.LUT R3, R3, 0x1, RZ, 0xc0, !PT ;  /* 0x0000000103037812 */ /* 0x000fe400078ec0ff */
[----:B------:R-:W-:Y:S02]  /*4c70*/  FSETP.GEU.AND P5, PT, R20, RZ, PT ;  /* 0x000000ff1400720b */ /* 0x000fe40003fae000 */
[----:B------:R-:W-:Y:S02]  /*4c80*/  LOP3.LUT R2, R2, 0x1, RZ, 0xc0, !PT ;  /* 0x0000000102027812 */ /* 0x000fe400078ec0ff */
[----:B------:R-:W-:Y:S01]  /*4c90*/  @!P0 FSEL R6, R36, RZ, P6 ;  /* 0x000000ff24068208 */ /* 0x000fe20003000000 */
[----:B------:R-:W-:Y:S01]  /*4ca0*/  FMUL R10, R79, R10 ;  /* 0x0000000a4f0a7220 */ /* 0x000fe20000400000 */
[----:B------:R-:W-:-:S02]  /*4cb0*/  SEL R28, R28, RZ, !P2 ;  /* 0x000000ff1c1c7207 */ /* 0x000fc40005000000 */
[----:B------:R-:W-:Y:S02]  /*4cc0*/  FSETP.GEU.AND P6, PT, R37, RZ, PT ;  /* 0x000000ff2500720b */ /* 0x000fe40003fce000 */
[----:B------:R-:W-:Y:S02]  /*4cd0*/  @!P0 FSEL R7, R20, RZ, P5 ;  /* 0x000000ff14078208 */ /* 0x000fe40002800000 */
[----:B------:R-:W-:Y:S01]  /*4ce0*/  SHF.R.U32.HI R11, RZ, 0xd, R47 ;  /* 0x0000000dff0b7819 */ /* 0x000fe2000001162f */
[----:B------:R-:W-:Y:S01]  /*4cf0*/  FFMA R10, R23, R10, R28 ;  /* 0x0000000a170a7223 */ /* 0x000fe2000000001c */
[----:B------:R-:W-:Y:S02]  /*4d00*/  ISETP.NE.U32.AND P3, PT, R3, 0x1, PT ;  /* 0x000000010300780c */ /* 0x000fe40003f65070 */
[----:B------:R-:W-:Y:S02]  /*4d10*/  ISETP.NE.U32.AND P0, PT, R2, 0x1, PT ;  /* 0x000000010200780c */ /* 0x000fe40003f05070 */
[----:B------:R-:W-:Y:S01]  /*4d20*/  @!P2 FSEL R12, R37, RZ, P6 ;  /* 0x000000ff250ca208 */ /* 0x000fe20003000000 */
[----:B------:R-:W0:Y:S01]  /*4d30*/  LDC.64 R2, c[0x0][0x2b0] ;  /* 0x0000ac00ff027b82 */ /* 0x000e220000000a00 */
[----:B------:R-:W-:-:S02]  /*4d40*/  FSETP.GEU.AND P6, PT, R39, RZ, PT ;  /* 0x000000ff2700720b */ /* 0x000fc40003fce000 */
[C---:B------:R-:W-:Y:S02]  /*4d50*/  FSETP.GEU.AND P5, PT, R38.reuse, RZ, PT ;  /* 0x000000ff2600720b */ /* 0x040fe40003fae000 */
[----:B------:R-:W-:Y:S02]  /*4d60*/  LOP3.LUT R11, R11, 0x1, RZ, 0xc0, !PT ;  /* 0x000000010b0b7812 */ /* 0x000fe400078ec0ff */
[----:B------:R-:W-:Y:S02]  /*4d70*/  SHF.R.U32.HI R20, RZ, 0x8, R47 ;  /* 0x00000008ff147819 */ /* 0x000fe4000001162f */
[----:B------:R-:W-:Y:S02]  /*4d80*/  @!P2 FSEL R14, R39, RZ, P6 ;  /* 0x000000ff270ea208 */ /* 0x000fe40003000000 */
[----:B------:R-:W-:Y:S02]  /*4d90*/  @!P2 FSEL R13, R38, RZ, P5 ;  /* 0x000000ff260da208 */ /* 0x000fe40002800000 */
[----:B------:R-:W-:-:S02]  /*4da0*/  FSETP.GEU.AND P6, PT, R10, RZ, PT ;  /* 0x000000ff0a00720b */ /* 0x000fc40003fce000 */
[----:B------:R-:W-:Y:S02]  /*4db0*/  ISETP.NE.U32.AND P5, PT, R11, 0x1, PT ;  /* 0x000000010b00780c */ /* 0x000fe40003fa5070 */
[----:B------:R-:W-:Y:S02]  /*4dc0*/  LOP3.LUT R20, R20, 0x1, RZ, 0xc0, !PT ;  /* 0x0000000114147812 */ /* 0x000fe400078ec0ff */
[--C-:B------:R-:W-:Y:S02]  /*4dd0*/  SHF.R.U32.HI R19, RZ, 0x9, R47.reuse ;  /* 0x00000009ff137819 */ /* 0x100fe4000001162f */
[----:B------:R-:W-:Y:S02]  /*4de0*/  SHF.R.U32.HI R11, RZ, 0xa, R47 ;  /* 0x0000000aff0b7819 */ /* 0x000fe4000001162f */
[----:B------:R-:W-:Y:S02]  /*4df0*/  @!P2 FSEL R15, R10, RZ, P6 ;  /* 0x000000ff0a0fa208 */ /* 0x000fe40003000000 */
[----:B------:R-:W-:-:S02]  /*4e00*/  ISETP.NE.U32.AND P2, PT, R20, 0x1, PT ;  /* 0x000000011400780c */ /* 0x000fc40003f45070 */
[----:B------:R-:W-:Y:S02]  /*4e10*/  LOP3.LUT R19, R19, 0x1, RZ, 0xc0, !PT ;  /* 0x0000000113137812 */ /* 0x000fe400078ec0ff */
[--C-:B------:R-:W-:Y:S02]  /*4e20*/  SHF.R.U32.HI R10, RZ, 0xb, R47.reuse ;  /* 0x0000000bff0a7819 */ /* 0x100fe4000001162f */
[----:B------:R-:W-:Y:S02]  /*4e30*/  LOP3.LUT R11, R11, 0x1, RZ, 0xc0, !PT ;  /* 0x000000010b0b7812 */ /* 0x000fe400078ec0ff */
[----:B------:R-:W-:Y:S02]  /*4e40*/  SHF.R.U32.HI R47, RZ, 0xc, R47 ;  /* 0x0000000cff2f7819 */ /* 0x000fe4000001162f */
[----:B------:R-:W-:Y:S02]  /*4e50*/  @!P4 FSEL R4, R16, RZ, P2 ;  /* 0x000000ff1004c208 */ /* 0x000fe40001000000 */
[----:B------:R-:W-:-:S02]  /*4e60*/  ISETP.NE.U32.AND P6, PT, R19, 0x1, PT ;  /* 0x000000011300780c */ /* 0x000fc40003fc5070 */
[----:B------:R-:W-:Y:S02]  /*4e70*/  ISETP.NE.U32.AND P2, PT, R11, 0x1, PT ;  /* 0x000000010b00780c */ /* 0x000fe40003f45070 */
[----:B------:R-:W-:Y:S02]  /*4e80*/  LOP3.LUT R10, R10, 0x1, RZ, 0xc0, !PT ;  /* 0x000000010a0a7812 */ /* 0x000fe400078ec0ff */
[----:B------:R-:W-:Y:S02]  /*4e90*/  LOP3.LUT R47, R47, 0x1, RZ, 0xc0, !PT ;  /* 0x000000012f2f7812 */ /* 0x000fe400078ec0ff */
[----:B------:R-:W-:Y:S02]  /*4ea0*/  @!P4 FSEL R5, R8, RZ, P6 ;  /* 0x000000ff0805c208 */ /* 0x000fe40003000000 */
[----:B------:R-:W-:Y:S02]  /*4eb0*/  @!P4 FSEL R6, R9, RZ, P2 ;  /* 0x000000ff0906c208 */ /* 0x000fe40001000000 */
[----:B------:R-:W-:-:S02]  /*4ec0*/  ISETP.NE.U32.AND P6, PT, R10, 0x1, PT ;  /* 0x000000010a00780c */ /* 0x000fc40003fc5070 */
[----:B------:R-:W-:Y:S01]  /*4ed0*/  ISETP.NE.U32.AND P2, PT, R47, 0x1, PT ;  /* 0x000000012f00780c */ /* 0x000fe20003f45070 */
[----:B0-----:R-:W-:Y:S01]  /*4ee0*/  IMAD.WIDE R2, R0, 0x4, R2 ;  /* 0x0000000400027825 */ /* 0x001fe200078e0202 */
[----:B------:R-:W-:Y:S02]  /*4ef0*/  @!P1 FSEL R15, R43, RZ, P3 ;  /* 0x000000ff2b0f9208 */ /* 0x000fe40001800000 */
[----:B------:R-:W-:Y:S02]  /*4f00*/  @!P4 FSEL R7, R51, RZ, P6 ;  /* 0x000000ff3307c208 */ /* 0x000fe40003000000 */
[----:B------:R-:W-:Y:S02]  /*4f10*/  @!P1 FSEL R12, R50, RZ, P2 ;  /* 0x000000ff320c9208 */ /* 0x000fe40001000000 */
[----:B------:R-:W-:Y:S02]  /*4f20*/  @!P1 FSEL R13, R18, RZ, P5 ;  /* 0x000000ff120d9208 */ /* 0x000fe40002800000 */
[----:B------:R-:W-:Y:S01]  /*4f30*/  @!P1 FSEL R14, R17, RZ, P0 ;  /* 0x000000ff110e9208 */ /* 0x000fe20000000000 */
[----:B------:R-:W-:Y:S04]  /*4f40*/  STG.E.128 desc[UR4][R2.64], R4 ;  /* 0x0000000402007986 */ /* 0x000fe8000c101d04 */
[----:B------:R-:W-:Y:S01]  /*4f50*/  STG.E.128 desc[UR4][R2.64+0x800], R12 ;  /* 0x0008000c02007986 */ /* 0x000fe2000c101d04 */
[----:B------:R-:W-:Y:S05]  /*4f60*/  EXIT ;  /* 0x000000000000794d */ /* 0x000fea0003800000 */
.L_x_0:
[----:B------:R-:W-:-:S00]  /*4f70*/  BRA `(.L_x_0) ;  /* 0xfffffffc00fc7947 */ /* 0x000fc0000383ffff */
[----:B------:R-:W-:-:S00]  /*4f80*/  NOP ;  /* 0x0000000000007918 */ /* 0x000fc00000000000 */
[----:B------:R-:W-:-:S00]  /*4f90*/  NOP ;  /* 0x0000000000007918 */ /* 0x000fc00000000000 */
[----:B------:R-:W-:-:S00]  /*4fa0*/  NOP ;  /* 0x0000000000007918 */ /* 0x000fc00000000000 */
[----:B------:R-:W-:-:S00]  /*4fb0*/  NOP ;  /* 0x0000000000007918 */ /* 0x000fc00000000000 */
[----:B------:R-:W-:-:S00]  /*4fc0*/  NOP ;  /* 0x0000000000007918 */ /* 0x000fc00000000000 */
[----:B------:R-:W-:-:S00]  /*4fd0*/  NOP ;  /* 0x0000000000007918 */ /* 0x000fc00000000000 */
[----:B------:R-:W-:-:S00]  /*4fe0*/  NOP ;  /* 0x0000000000007918 */ /* 0x000fc00000000000 */
[----:B------:R-:W-:-:S00]  /*4ff0*/  NOP ;  /* 0x0000000000007918 */ /* 0x000fc00000000000 */
.L_x_1:


//--------------------- .nv.global.init           --------------------------
	.section	.nv.global.init,"aw",@progbits
.nv.global.init:
	.type		_$_str,@object
	.size		_$_str,(_$_str_$_2 - _$_str)
_$_str:
        /*0000*/ 	.byte	0x5f, 0x5f, 0x43, 0x55, 0x44, 0x41, 0x5f, 0x46, 0x54, 0x5a, 0x00
	.type		_$_str_$_2,@object
	.size		_$_str_$_2,(.L_1 - _$_str_$_2)
_$_str_$_2:
        /*000b*/ 	.byte	0x5f, 0x5f, 0x43, 0x55, 0x44, 0x41, 0x5f, 0x50, 0x52, 0x45, 0x43, 0x5f, 0x53, 0x51, 0x52, 0x54
        /*001b*/ 	.byte	0x00
.L_1:


//--------------------- .nv.constant0.triton_poi_fused_cat_10 --------------------------
	.section	.nv.constant0.triton_poi_fused_cat_10,"a",@progbits
	.sectionflags	@""
	.align	4
.nv.constant0.triton_poi_fused_cat_10:
	.zero		700
